//
// Generated by NVIDIA NVVM Compiler
//
// Compiler Build ID: CL-36424714
// Cuda compilation tools, release 13.0, V13.0.88
// Based on NVVM 20.0.0
//

.version 9.0
.target sm_100
.address_size 64

	// .globl	_Z17bruteforce_kernelP12SearchResultPiy
.global .align 4 .b8 precalc_xorwow_matrix[102400];
.global .align 4 .b8 precalc_xorwow_offset_matrix[102400];
.global .align 4 .b8 mrg32k3aM1[2304];
.global .align 4 .b8 mrg32k3aM2[2304];
.global .align 4 .b8 mrg32k3aM1SubSeq[2016];
.global .align 4 .b8 mrg32k3aM2SubSeq[2016];
.global .align 4 .b8 mrg32k3aM1Seq[2304];
.global .align 4 .b8 mrg32k3aM2Seq[2304];
.const .align 8 .b8 __cr_lgamma_table[72];
.const .align 1 .b8 d_secp256k1_n[32] = {255, 255, 255, 255, 255, 255, 255, 255, 255, 255, 255, 255, 255, 255, 255, 254, 186, 174, 220, 230, 175, 72, 160, 59, 191, 210, 94, 140, 208, 54, 65, 65};
.const .align 1 .b8 d_target_hashes[20000];
.const .align 4 .u32 d_num_targets;

.visible .entry _Z17bruteforce_kernelP12SearchResultPiy(
	.param .u64 .ptr .align 1 _Z17bruteforce_kernelP12SearchResultPiy_param_0,
	.param .u64 .ptr .align 1 _Z17bruteforce_kernelP12SearchResultPiy_param_1,
	.param .u64 _Z17bruteforce_kernelP12SearchResultPiy_param_2
)
{
	.local .align 16 .b8 	__local_depot0[112];
	.reg .b64 	%SP;
	.reg .b64 	%SPL;
	.reg .pred 	%p<102>;
	.reg .b16 	%rs<469>;
	.reg .b32 	%r<2078>;
	.reg .b64 	%rd<157>;

	mov.u64 	%SPL, __local_depot0;
	ld.param.u64 	%rd19, [_Z17bruteforce_kernelP12SearchResultPiy_param_2];
	add.u64 	%rd1, %SPL, 0;
	add.u64 	%rd2, %SPL, 48;
	add.u64 	%rd3, %SPL, 80;
	mov.u32 	%r638, %ctaid.x;
	mov.u32 	%r639, %ntid.x;
	mov.u32 	%r640, %tid.x;
	mad.lo.s32 	%r1, %r638, %r639, %r640;
	cvt.u32.u64 	%r641, %rd19;
	xor.b32  	%r642, %r641, -1429050551;
	mul.lo.s32 	%r643, %r642, 1099087573;
	{ .reg .b32 tmp; mov.b64 {tmp, %r644}, %rd19; }
	xor.b32  	%r645, %r644, -136515619;
	mul.lo.s32 	%r646, %r645, -1703105765;
	add.s32 	%r647, %r643, %r646;
	add.s32 	%r2059, %r647, 6615241;
	add.s32 	%r1789, %r643, 123456789;
	st.local.v2.u32 	[%rd1], {%r2059, %r1789};
	xor.b32  	%r1788, %r643, 362436069;
	add.s32 	%r1787, %r646, 521288629;
	st.local.v2.u32 	[%rd1+8], {%r1788, %r1787};
	xor.b32  	%r1786, %r646, 88675123;
	add.s32 	%r1785, %r643, 5783321;
	st.local.v2.u32 	[%rd1+16], {%r1786, %r1785};
	setp.eq.s32 	%p1, %r1, 0;
	@%p1 bra 	$L__BB0_115;
	cvt.s64.s32 	%rd153, %r1;
	mov.b32 	%r1772, 0;
$L__BB0_2:
	mov.u64 	%rd5, %rd153;
	and.b64  	%rd6, %rd5, 3;
	setp.eq.s64 	%p2, %rd6, 0;
	@%p2 bra 	$L__BB0_114;
	mul.wide.u32 	%rd23, %r1772, 3200;
	mov.u64 	%rd24, precalc_xorwow_matrix;
	add.s64 	%rd7, %rd24, %rd23;
	mov.b32 	%r1785, 0;
	mov.u32 	%r1786, %r1785;
	mov.u32 	%r1787, %r1785;
	mov.u32 	%r1788, %r1785;
	mov.u32 	%r1789, %r1785;
	mov.u32 	%r1778, %r1785;
$L__BB0_4:
	mul.wide.u32 	%rd25, %r1778, 4;
	add.s64 	%rd26, %rd1, %rd25;
	ld.local.u32 	%r20, [%rd26+4];
	shl.b32 	%r21, %r1778, 5;
	or.b32  	%r22, %r21, 1;
	or.b32  	%r23, %r21, 2;
	or.b32  	%r24, %r21, 3;
	or.b32  	%r25, %r21, 4;
	or.b32  	%r26, %r21, 5;
	or.b32  	%r27, %r21, 6;
	or.b32  	%r28, %r21, 7;
	or.b32  	%r29, %r21, 8;
	or.b32  	%r30, %r21, 9;
	or.b32  	%r31, %r21, 10;
	or.b32  	%r32, %r21, 11;
	or.b32  	%r33, %r21, 12;
	or.b32  	%r34, %r21, 13;
	or.b32  	%r35, %r21, 14;
	or.b32  	%r36, %r21, 15;
	mov.b32 	%r1784, 0;
$L__BB0_5:
	.pragma "nounroll";
	shr.u32 	%r651, %r20, %r1784;
	and.b32  	%r652, %r651, 1;
	setp.eq.b32 	%p3, %r652, 1;
	not.pred 	%p4, %p3;
	@%p4 bra 	$L__BB0_7;
	add.s32 	%r653, %r21, %r1784;
	mul.lo.s32 	%r654, %r653, 5;
	mul.wide.u32 	%rd27, %r654, 4;
	add.s64 	%rd28, %rd7, %rd27;
	ld.global.u32 	%r655, [%rd28];
	xor.b32  	%r1789, %r1789, %r655;
	ld.global.u32 	%r656, [%rd28+4];
	xor.b32  	%r1788, %r1788, %r656;
	ld.global.u32 	%r657, [%rd28+8];
	xor.b32  	%r1787, %r1787, %r657;
	ld.global.u32 	%r658, [%rd28+12];
	xor.b32  	%r1786, %r1786, %r658;
	ld.global.u32 	%r659, [%rd28+16];
	xor.b32  	%r1785, %r1785, %r659;
$L__BB0_7:
	and.b32  	%r661, %r651, 2;
	setp.eq.s32 	%p5, %r661, 0;
	@%p5 bra 	$L__BB0_9;
	add.s32 	%r662, %r1784, %r22;
	mul.lo.s32 	%r663, %r662, 5;
	mul.wide.u32 	%rd29, %r663, 4;
	add.s64 	%rd30, %rd7, %rd29;
	ld.global.u32 	%r664, [%rd30];
	xor.b32  	%r1789, %r1789, %r664;
	ld.global.u32 	%r665, [%rd30+4];
	xor.b32  	%r1788, %r1788, %r665;
	ld.global.u32 	%r666, [%rd30+8];
	xor.b32  	%r1787, %r1787, %r666;
	ld.global.u32 	%r667, [%rd30+12];
	xor.b32  	%r1786, %r1786, %r667;
	ld.global.u32 	%r668, [%rd30+16];
	xor.b32  	%r1785, %r1785, %r668;
$L__BB0_9:
	and.b32  	%r670, %r651, 4;
	setp.eq.s32 	%p6, %r670, 0;
	@%p6 bra 	$L__BB0_11;
	add.s32 	%r671, %r1784, %r23;
	mul.lo.s32 	%r672, %r671, 5;
	mul.wide.u32 	%rd31, %r672, 4;
	add.s64 	%rd32, %rd7, %rd31;
	ld.global.u32 	%r673, [%rd32];
	xor.b32  	%r1789, %r1789, %r673;
	ld.global.u32 	%r674, [%rd32+4];
	xor.b32  	%r1788, %r1788, %r674;
	ld.global.u32 	%r675, [%rd32+8];
	xor.b32  	%r1787, %r1787, %r675;
	ld.global.u32 	%r676, [%rd32+12];
	xor.b32  	%r1786, %r1786, %r676;
	ld.global.u32 	%r677, [%rd32+16];
	xor.b32  	%r1785, %r1785, %r677;
$L__BB0_11:
	and.b32  	%r679, %r651, 8;
	setp.eq.s32 	%p7, %r679, 0;
	@%p7 bra 	$L__BB0_13;
	add.s32 	%r680, %r1784, %r24;
	mul.lo.s32 	%r681, %r680, 5;
	mul.wide.u32 	%rd33, %r681, 4;
	add.s64 	%rd34, %rd7, %rd33;
	ld.global.u32 	%r682, [%rd34];
	xor.b32  	%r1789, %r1789, %r682;
	ld.global.u32 	%r683, [%rd34+4];
	xor.b32  	%r1788, %r1788, %r683;
	ld.global.u32 	%r684, [%rd34+8];
	xor.b32  	%r1787, %r1787, %r684;
	ld.global.u32 	%r685, [%rd34+12];
	xor.b32  	%r1786, %r1786, %r685;
	ld.global.u32 	%r686, [%rd34+16];
	xor.b32  	%r1785, %r1785, %r686;
$L__BB0_13:
	and.b32  	%r688, %r651, 16;
	setp.eq.s32 	%p8, %r688, 0;
	@%p8 bra 	$L__BB0_15;
	add.s32 	%r689, %r1784, %r25;
	mul.lo.s32 	%r690, %r689, 5;
	mul.wide.u32 	%rd35, %r690, 4;
	add.s64 	%rd36, %rd7, %rd35;
	ld.global.u32 	%r691, [%rd36];
	xor.b32  	%r1789, %r1789, %r691;
	ld.global.u32 	%r692, [%rd36+4];
	xor.b32  	%r1788, %r1788, %r692;
	ld.global.u32 	%r693, [%rd36+8];
	xor.b32  	%r1787, %r1787, %r693;
	ld.global.u32 	%r694, [%rd36+12];
	xor.b32  	%r1786, %r1786, %r694;
	ld.global.u32 	%r695, [%rd36+16];
	xor.b32  	%r1785, %r1785, %r695;
$L__BB0_15:
	and.b32  	%r697, %r651, 32;
	setp.eq.s32 	%p9, %r697, 0;
	@%p9 bra 	$L__BB0_17;
	add.s32 	%r698, %r1784, %r26;
	mul.lo.s32 	%r699, %r698, 5;
	mul.wide.u32 	%rd37, %r699, 4;
	add.s64 	%rd38, %rd7, %rd37;
	ld.global.u32 	%r700, [%rd38];
	xor.b32  	%r1789, %r1789, %r700;
	ld.global.u32 	%r701, [%rd38+4];
	xor.b32  	%r1788, %r1788, %r701;
	ld.global.u32 	%r702, [%rd38+8];
	xor.b32  	%r1787, %r1787, %r702;
	ld.global.u32 	%r703, [%rd38+12];
	xor.b32  	%r1786, %r1786, %r703;
	ld.global.u32 	%r704, [%rd38+16];
	xor.b32  	%r1785, %r1785, %r704;
$L__BB0_17:
	and.b32  	%r706, %r651, 64;
	setp.eq.s32 	%p10, %r706, 0;
	@%p10 bra 	$L__BB0_19;
	add.s32 	%r707, %r1784, %r27;
	mul.lo.s32 	%r708, %r707, 5;
	mul.wide.u32 	%rd39, %r708, 4;
	add.s64 	%rd40, %rd7, %rd39;
	ld.global.u32 	%r709, [%rd40];
	xor.b32  	%r1789, %r1789, %r709;
	ld.global.u32 	%r710, [%rd40+4];
	xor.b32  	%r1788, %r1788, %r710;
	ld.global.u32 	%r711, [%rd40+8];
	xor.b32  	%r1787, %r1787, %r711;
	ld.global.u32 	%r712, [%rd40+12];
	xor.b32  	%r1786, %r1786, %r712;
	ld.global.u32 	%r713, [%rd40+16];
	xor.b32  	%r1785, %r1785, %r713;
$L__BB0_19:
	and.b32  	%r715, %r651, 128;
	setp.eq.s32 	%p11, %r715, 0;
	@%p11 bra 	$L__BB0_21;
	add.s32 	%r716, %r1784, %r28;
	mul.lo.s32 	%r717, %r716, 5;
	mul.wide.u32 	%rd41, %r717, 4;
	add.s64 	%rd42, %rd7, %rd41;
	ld.global.u32 	%r718, [%rd42];
	xor.b32  	%r1789, %r1789, %r718;
	ld.global.u32 	%r719, [%rd42+4];
	xor.b32  	%r1788, %r1788, %r719;
	ld.global.u32 	%r720, [%rd42+8];
	xor.b32  	%r1787, %r1787, %r720;
	ld.global.u32 	%r721, [%rd42+12];
	xor.b32  	%r1786, %r1786, %r721;
	ld.global.u32 	%r722, [%rd42+16];
	xor.b32  	%r1785, %r1785, %r722;
$L__BB0_21:
	and.b32  	%r724, %r651, 256;
	setp.eq.s32 	%p12, %r724, 0;
	@%p12 bra 	$L__BB0_23;
	add.s32 	%r725, %r1784, %r29;
	mul.lo.s32 	%r726, %r725, 5;
	mul.wide.u32 	%rd43, %r726, 4;
	add.s64 	%rd44, %rd7, %rd43;
	ld.global.u32 	%r727, [%rd44];
	xor.b32  	%r1789, %r1789, %r727;
	ld.global.u32 	%r728, [%rd44+4];
	xor.b32  	%r1788, %r1788, %r728;
	ld.global.u32 	%r729, [%rd44+8];
	xor.b32  	%r1787, %r1787, %r729;
	ld.global.u32 	%r730, [%rd44+12];
	xor.b32  	%r1786, %r1786, %r730;
	ld.global.u32 	%r731, [%rd44+16];
	xor.b32  	%r1785, %r1785, %r731;
$L__BB0_23:
	and.b32  	%r733, %r651, 512;
	setp.eq.s32 	%p13, %r733, 0;
	@%p13 bra 	$L__BB0_25;
	add.s32 	%r734, %r1784, %r30;
	mul.lo.s32 	%r735, %r734, 5;
	mul.wide.u32 	%rd45, %r735, 4;
	add.s64 	%rd46, %rd7, %rd45;
	ld.global.u32 	%r736, [%rd46];
	xor.b32  	%r1789, %r1789, %r736;
	ld.global.u32 	%r737, [%rd46+4];
	xor.b32  	%r1788, %r1788, %r737;
	ld.global.u32 	%r738, [%rd46+8];
	xor.b32  	%r1787, %r1787, %r738;
	ld.global.u32 	%r739, [%rd46+12];
	xor.b32  	%r1786, %r1786, %r739;
	ld.global.u32 	%r740, [%rd46+16];
	xor.b32  	%r1785, %r1785, %r740;
$L__BB0_25:
	and.b32  	%r742, %r651, 1024;
	setp.eq.s32 	%p14, %r742, 0;
	@%p14 bra 	$L__BB0_27;
	add.s32 	%r743, %r1784, %r31;
	mul.lo.s32 	%r744, %r743, 5;
	mul.wide.u32 	%rd47, %r744, 4;
	add.s64 	%rd48, %rd7, %rd47;
	ld.global.u32 	%r745, [%rd48];
	xor.b32  	%r1789, %r1789, %r745;
	ld.global.u32 	%r746, [%rd48+4];
	xor.b32  	%r1788, %r1788, %r746;
	ld.global.u32 	%r747, [%rd48+8];
	xor.b32  	%r1787, %r1787, %r747;
	ld.global.u32 	%r748, [%rd48+12];
	xor.b32  	%r1786, %r1786, %r748;
	ld.global.u32 	%r749, [%rd48+16];
	xor.b32  	%r1785, %r1785, %r749;
$L__BB0_27:
	and.b32  	%r751, %r651, 2048;
	setp.eq.s32 	%p15, %r751, 0;
	@%p15 bra 	$L__BB0_29;
	add.s32 	%r752, %r1784, %r32;
	mul.lo.s32 	%r753, %r752, 5;
	mul.wide.u32 	%rd49, %r753, 4;
	add.s64 	%rd50, %rd7, %rd49;
	ld.global.u32 	%r754, [%rd50];
	xor.b32  	%r1789, %r1789, %r754;
	ld.global.u32 	%r755, [%rd50+4];
	xor.b32  	%r1788, %r1788, %r755;
	ld.global.u32 	%r756, [%rd50+8];
	xor.b32  	%r1787, %r1787, %r756;
	ld.global.u32 	%r757, [%rd50+12];
	xor.b32  	%r1786, %r1786, %r757;
	ld.global.u32 	%r758, [%rd50+16];
	xor.b32  	%r1785, %r1785, %r758;
$L__BB0_29:
	and.b32  	%r760, %r651, 4096;
	setp.eq.s32 	%p16, %r760, 0;
	@%p16 bra 	$L__BB0_31;
	add.s32 	%r761, %r1784, %r33;
	mul.lo.s32 	%r762, %r761, 5;
	mul.wide.u32 	%rd51, %r762, 4;
	add.s64 	%rd52, %rd7, %rd51;
	ld.global.u32 	%r763, [%rd52];
	xor.b32  	%r1789, %r1789, %r763;
	ld.global.u32 	%r764, [%rd52+4];
	xor.b32  	%r1788, %r1788, %r764;
	ld.global.u32 	%r765, [%rd52+8];
	xor.b32  	%r1787, %r1787, %r765;
	ld.global.u32 	%r766, [%rd52+12];
	xor.b32  	%r1786, %r1786, %r766;
	ld.global.u32 	%r767, [%rd52+16];
	xor.b32  	%r1785, %r1785, %r767;
$L__BB0_31:
	and.b32  	%r769, %r651, 8192;
	setp.eq.s32 	%p17, %r769, 0;
	@%p17 bra 	$L__BB0_33;
	add.s32 	%r770, %r1784, %r34;
	mul.lo.s32 	%r771, %r770, 5;
	mul.wide.u32 	%rd53, %r771, 4;
	add.s64 	%rd54, %rd7, %rd53;
	ld.global.u32 	%r772, [%rd54];
	xor.b32  	%r1789, %r1789, %r772;
	ld.global.u32 	%r773, [%rd54+4];
	xor.b32  	%r1788, %r1788, %r773;
	ld.global.u32 	%r774, [%rd54+8];
	xor.b32  	%r1787, %r1787, %r774;
	ld.global.u32 	%r775, [%rd54+12];
	xor.b32  	%r1786, %r1786, %r775;
	ld.global.u32 	%r776, [%rd54+16];
	xor.b32  	%r1785, %r1785, %r776;
$L__BB0_33:
	and.b32  	%r778, %r651, 16384;
	setp.eq.s32 	%p18, %r778, 0;
	@%p18 bra 	$L__BB0_35;
	add.s32 	%r779, %r1784, %r35;
	mul.lo.s32 	%r780, %r779, 5;
	mul.wide.u32 	%rd55, %r780, 4;
	add.s64 	%rd56, %rd7, %rd55;
	ld.global.u32 	%r781, [%rd56];
	xor.b32  	%r1789, %r1789, %r781;
	ld.global.u32 	%r782, [%rd56+4];
	xor.b32  	%r1788, %r1788, %r782;
	ld.global.u32 	%r783, [%rd56+8];
	xor.b32  	%r1787, %r1787, %r783;
	ld.global.u32 	%r784, [%rd56+12];
	xor.b32  	%r1786, %r1786, %r784;
	ld.global.u32 	%r785, [%rd56+16];
	xor.b32  	%r1785, %r1785, %r785;
$L__BB0_35:
	and.b32  	%r787, %r651, 32768;
	setp.eq.s32 	%p19, %r787, 0;
	@%p19 bra 	$L__BB0_37;
	add.s32 	%r788, %r1784, %r36;
	mul.lo.s32 	%r789, %r788, 5;
	mul.wide.u32 	%rd57, %r789, 4;
	add.s64 	%rd58, %rd7, %rd57;
	ld.global.u32 	%r790, [%rd58];
	xor.b32  	%r1789, %r1789, %r790;
	ld.global.u32 	%r791, [%rd58+4];
	xor.b32  	%r1788, %r1788, %r791;
	ld.global.u32 	%r792, [%rd58+8];
	xor.b32  	%r1787, %r1787, %r792;
	ld.global.u32 	%r793, [%rd58+12];
	xor.b32  	%r1786, %r1786, %r793;
	ld.global.u32 	%r794, [%rd58+16];
	xor.b32  	%r1785, %r1785, %r794;
$L__BB0_37:
	add.s32 	%r1784, %r1784, 16;
	setp.ne.s32 	%p20, %r1784, 32;
	@%p20 bra 	$L__BB0_5;
	mad.lo.s32 	%r1778, %r1778, -31, %r22;
	setp.ne.s32 	%p21, %r1778, 5;
	@%p21 bra 	$L__BB0_4;
	st.local.u32 	[%rd1+4], %r1789;
	st.local.v2.u32 	[%rd1+8], {%r1788, %r1787};
	st.local.v2.u32 	[%rd1+16], {%r1786, %r1785};
	setp.eq.s64 	%p22, %rd6, 1;
	@%p22 bra 	$L__BB0_114;
	mov.b32 	%r1785, 0;
	mov.u32 	%r1786, %r1785;
	mov.u32 	%r1787, %r1785;
	mov.u32 	%r1788, %r1785;
	mov.u32 	%r1789, %r1785;
	mov.u32 	%r1870, %r1785;
$L__BB0_41:
	mul.wide.u32 	%rd59, %r1870, 4;
	add.s64 	%rd60, %rd1, %rd59;
	ld.local.u32 	%r211, [%rd60+4];
	shl.b32 	%r212, %r1870, 5;
	or.b32  	%r213, %r212, 1;
	or.b32  	%r214, %r212, 2;
	or.b32  	%r215, %r212, 3;
	or.b32  	%r216, %r212, 4;
	or.b32  	%r217, %r212, 5;
	or.b32  	%r218, %r212, 6;
	or.b32  	%r219, %r212, 7;
	or.b32  	%r220, %r212, 8;
	or.b32  	%r221, %r212, 9;
	or.b32  	%r222, %r212, 10;
	or.b32  	%r223, %r212, 11;
	or.b32  	%r224, %r212, 12;
	or.b32  	%r225, %r212, 13;
	or.b32  	%r226, %r212, 14;
	or.b32  	%r227, %r212, 15;
	mov.b32 	%r1876, 0;
$L__BB0_42:
	.pragma "nounroll";
	shr.u32 	%r797, %r211, %r1876;
	and.b32  	%r798, %r797, 1;
	setp.eq.b32 	%p23, %r798, 1;
	not.pred 	%p24, %p23;
	@%p24 bra 	$L__BB0_44;
	add.s32 	%r799, %r212, %r1876;
	mul.lo.s32 	%r800, %r799, 5;
	mul.wide.u32 	%rd61, %r800, 4;
	add.s64 	%rd62, %rd7, %rd61;
	ld.global.u32 	%r801, [%rd62];
	xor.b32  	%r1789, %r1789, %r801;
	ld.global.u32 	%r802, [%rd62+4];
	xor.b32  	%r1788, %r1788, %r802;
	ld.global.u32 	%r803, [%rd62+8];
	xor.b32  	%r1787, %r1787, %r803;
	ld.global.u32 	%r804, [%rd62+12];
	xor.b32  	%r1786, %r1786, %r804;
	ld.global.u32 	%r805, [%rd62+16];
	xor.b32  	%r1785, %r1785, %r805;
$L__BB0_44:
	and.b32  	%r807, %r797, 2;
	setp.eq.s32 	%p25, %r807, 0;
	@%p25 bra 	$L__BB0_46;
	add.s32 	%r808, %r1876, %r213;
	mul.lo.s32 	%r809, %r808, 5;
	mul.wide.u32 	%rd63, %r809, 4;
	add.s64 	%rd64, %rd7, %rd63;
	ld.global.u32 	%r810, [%rd64];
	xor.b32  	%r1789, %r1789, %r810;
	ld.global.u32 	%r811, [%rd64+4];
	xor.b32  	%r1788, %r1788, %r811;
	ld.global.u32 	%r812, [%rd64+8];
	xor.b32  	%r1787, %r1787, %r812;
	ld.global.u32 	%r813, [%rd64+12];
	xor.b32  	%r1786, %r1786, %r813;
	ld.global.u32 	%r814, [%rd64+16];
	xor.b32  	%r1785, %r1785, %r814;
$L__BB0_46:
	and.b32  	%r816, %r797, 4;
	setp.eq.s32 	%p26, %r816, 0;
	@%p26 bra 	$L__BB0_48;
	add.s32 	%r817, %r1876, %r214;
	mul.lo.s32 	%r818, %r817, 5;
	mul.wide.u32 	%rd65, %r818, 4;
	add.s64 	%rd66, %rd7, %rd65;
	ld.global.u32 	%r819, [%rd66];
	xor.b32  	%r1789, %r1789, %r819;
	ld.global.u32 	%r820, [%rd66+4];
	xor.b32  	%r1788, %r1788, %r820;
	ld.global.u32 	%r821, [%rd66+8];
	xor.b32  	%r1787, %r1787, %r821;
	ld.global.u32 	%r822, [%rd66+12];
	xor.b32  	%r1786, %r1786, %r822;
	ld.global.u32 	%r823, [%rd66+16];
	xor.b32  	%r1785, %r1785, %r823;
$L__BB0_48:
	and.b32  	%r825, %r797, 8;
	setp.eq.s32 	%p27, %r825, 0;
	@%p27 bra 	$L__BB0_50;
	add.s32 	%r826, %r1876, %r215;
	mul.lo.s32 	%r827, %r826, 5;
	mul.wide.u32 	%rd67, %r827, 4;
	add.s64 	%rd68, %rd7, %rd67;
	ld.global.u32 	%r828, [%rd68];
	xor.b32  	%r1789, %r1789, %r828;
	ld.global.u32 	%r829, [%rd68+4];
	xor.b32  	%r1788, %r1788, %r829;
	ld.global.u32 	%r830, [%rd68+8];
	xor.b32  	%r1787, %r1787, %r830;
	ld.global.u32 	%r831, [%rd68+12];
	xor.b32  	%r1786, %r1786, %r831;
	ld.global.u32 	%r832, [%rd68+16];
	xor.b32  	%r1785, %r1785, %r832;
$L__BB0_50:
	and.b32  	%r834, %r797, 16;
	setp.eq.s32 	%p28, %r834, 0;
	@%p28 bra 	$L__BB0_52;
	add.s32 	%r835, %r1876, %r216;
	mul.lo.s32 	%r836, %r835, 5;
	mul.wide.u32 	%rd69, %r836, 4;
	add.s64 	%rd70, %rd7, %rd69;
	ld.global.u32 	%r837, [%rd70];
	xor.b32  	%r1789, %r1789, %r837;
	ld.global.u32 	%r838, [%rd70+4];
	xor.b32  	%r1788, %r1788, %r838;
	ld.global.u32 	%r839, [%rd70+8];
	xor.b32  	%r1787, %r1787, %r839;
	ld.global.u32 	%r840, [%rd70+12];
	xor.b32  	%r1786, %r1786, %r840;
	ld.global.u32 	%r841, [%rd70+16];
	xor.b32  	%r1785, %r1785, %r841;
$L__BB0_52:
	and.b32  	%r843, %r797, 32;
	setp.eq.s32 	%p29, %r843, 0;
	@%p29 bra 	$L__BB0_54;
	add.s32 	%r844, %r1876, %r217;
	mul.lo.s32 	%r845, %r844, 5;
	mul.wide.u32 	%rd71, %r845, 4;
	add.s64 	%rd72, %rd7, %rd71;
	ld.global.u32 	%r846, [%rd72];
	xor.b32  	%r1789, %r1789, %r846;
	ld.global.u32 	%r847, [%rd72+4];
	xor.b32  	%r1788, %r1788, %r847;
	ld.global.u32 	%r848, [%rd72+8];
	xor.b32  	%r1787, %r1787, %r848;
	ld.global.u32 	%r849, [%rd72+12];
	xor.b32  	%r1786, %r1786, %r849;
	ld.global.u32 	%r850, [%rd72+16];
	xor.b32  	%r1785, %r1785, %r850;
$L__BB0_54:
	and.b32  	%r852, %r797, 64;
	setp.eq.s32 	%p30, %r852, 0;
	@%p30 bra 	$L__BB0_56;
	add.s32 	%r853, %r1876, %r218;
	mul.lo.s32 	%r854, %r853, 5;
	mul.wide.u32 	%rd73, %r854, 4;
	add.s64 	%rd74, %rd7, %rd73;
	ld.global.u32 	%r855, [%rd74];
	xor.b32  	%r1789, %r1789, %r855;
	ld.global.u32 	%r856, [%rd74+4];
	xor.b32  	%r1788, %r1788, %r856;
	ld.global.u32 	%r857, [%rd74+8];
	xor.b32  	%r1787, %r1787, %r857;
	ld.global.u32 	%r858, [%rd74+12];
	xor.b32  	%r1786, %r1786, %r858;
	ld.global.u32 	%r859, [%rd74+16];
	xor.b32  	%r1785, %r1785, %r859;
$L__BB0_56:
	and.b32  	%r861, %r797, 128;
	setp.eq.s32 	%p31, %r861, 0;
	@%p31 bra 	$L__BB0_58;
	add.s32 	%r862, %r1876, %r219;
	mul.lo.s32 	%r863, %r862, 5;
	mul.wide.u32 	%rd75, %r863, 4;
	add.s64 	%rd76, %rd7, %rd75;
	ld.global.u32 	%r864, [%rd76];
	xor.b32  	%r1789, %r1789, %r864;
	ld.global.u32 	%r865, [%rd76+4];
	xor.b32  	%r1788, %r1788, %r865;
	ld.global.u32 	%r866, [%rd76+8];
	xor.b32  	%r1787, %r1787, %r866;
	ld.global.u32 	%r867, [%rd76+12];
	xor.b32  	%r1786, %r1786, %r867;
	ld.global.u32 	%r868, [%rd76+16];
	xor.b32  	%r1785, %r1785, %r868;
$L__BB0_58:
	and.b32  	%r870, %r797, 256;
	setp.eq.s32 	%p32, %r870, 0;
	@%p32 bra 	$L__BB0_60;
	add.s32 	%r871, %r1876, %r220;
	mul.lo.s32 	%r872, %r871, 5;
	mul.wide.u32 	%rd77, %r872, 4;
	add.s64 	%rd78, %rd7, %rd77;
	ld.global.u32 	%r873, [%rd78];
	xor.b32  	%r1789, %r1789, %r873;
	ld.global.u32 	%r874, [%rd78+4];
	xor.b32  	%r1788, %r1788, %r874;
	ld.global.u32 	%r875, [%rd78+8];
	xor.b32  	%r1787, %r1787, %r875;
	ld.global.u32 	%r876, [%rd78+12];
	xor.b32  	%r1786, %r1786, %r876;
	ld.global.u32 	%r877, [%rd78+16];
	xor.b32  	%r1785, %r1785, %r877;
$L__BB0_60:
	and.b32  	%r879, %r797, 512;
	setp.eq.s32 	%p33, %r879, 0;
	@%p33 bra 	$L__BB0_62;
	add.s32 	%r880, %r1876, %r221;
	mul.lo.s32 	%r881, %r880, 5;
	mul.wide.u32 	%rd79, %r881, 4;
	add.s64 	%rd80, %rd7, %rd79;
	ld.global.u32 	%r882, [%rd80];
	xor.b32  	%r1789, %r1789, %r882;
	ld.global.u32 	%r883, [%rd80+4];
	xor.b32  	%r1788, %r1788, %r883;
	ld.global.u32 	%r884, [%rd80+8];
	xor.b32  	%r1787, %r1787, %r884;
	ld.global.u32 	%r885, [%rd80+12];
	xor.b32  	%r1786, %r1786, %r885;
	ld.global.u32 	%r886, [%rd80+16];
	xor.b32  	%r1785, %r1785, %r886;
$L__BB0_62:
	and.b32  	%r888, %r797, 1024;
	setp.eq.s32 	%p34, %r888, 0;
	@%p34 bra 	$L__BB0_64;
	add.s32 	%r889, %r1876, %r222;
	mul.lo.s32 	%r890, %r889, 5;
	mul.wide.u32 	%rd81, %r890, 4;
	add.s64 	%rd82, %rd7, %rd81;
	ld.global.u32 	%r891, [%rd82];
	xor.b32  	%r1789, %r1789, %r891;
	ld.global.u32 	%r892, [%rd82+4];
	xor.b32  	%r1788, %r1788, %r892;
	ld.global.u32 	%r893, [%rd82+8];
	xor.b32  	%r1787, %r1787, %r893;
	ld.global.u32 	%r894, [%rd82+12];
	xor.b32  	%r1786, %r1786, %r894;
	ld.global.u32 	%r895, [%rd82+16];
	xor.b32  	%r1785, %r1785, %r895;
$L__BB0_64:
	and.b32  	%r897, %r797, 2048;
	setp.eq.s32 	%p35, %r897, 0;
	@%p35 bra 	$L__BB0_66;
	add.s32 	%r898, %r1876, %r223;
	mul.lo.s32 	%r899, %r898, 5;
	mul.wide.u32 	%rd83, %r899, 4;
	add.s64 	%rd84, %rd7, %rd83;
	ld.global.u32 	%r900, [%rd84];
	xor.b32  	%r1789, %r1789, %r900;
	ld.global.u32 	%r901, [%rd84+4];
	xor.b32  	%r1788, %r1788, %r901;
	ld.global.u32 	%r902, [%rd84+8];
	xor.b32  	%r1787, %r1787, %r902;
	ld.global.u32 	%r903, [%rd84+12];
	xor.b32  	%r1786, %r1786, %r903;
	ld.global.u32 	%r904, [%rd84+16];
	xor.b32  	%r1785, %r1785, %r904;
$L__BB0_66:
	and.b32  	%r906, %r797, 4096;
	setp.eq.s32 	%p36, %r906, 0;
	@%p36 bra 	$L__BB0_68;
	add.s32 	%r907, %r1876, %r224;
	mul.lo.s32 	%r908, %r907, 5;
	mul.wide.u32 	%rd85, %r908, 4;
	add.s64 	%rd86, %rd7, %rd85;
	ld.global.u32 	%r909, [%rd86];
	xor.b32  	%r1789, %r1789, %r909;
	ld.global.u32 	%r910, [%rd86+4];
	xor.b32  	%r1788, %r1788, %r910;
	ld.global.u32 	%r911, [%rd86+8];
	xor.b32  	%r1787, %r1787, %r911;
	ld.global.u32 	%r912, [%rd86+12];
	xor.b32  	%r1786, %r1786, %r912;
	ld.global.u32 	%r913, [%rd86+16];
	xor.b32  	%r1785, %r1785, %r913;
$L__BB0_68:
	and.b32  	%r915, %r797, 8192;
	setp.eq.s32 	%p37, %r915, 0;
	@%p37 bra 	$L__BB0_70;
	add.s32 	%r916, %r1876, %r225;
	mul.lo.s32 	%r917, %r916, 5;
	mul.wide.u32 	%rd87, %r917, 4;
	add.s64 	%rd88, %rd7, %rd87;
	ld.global.u32 	%r918, [%rd88];
	xor.b32  	%r1789, %r1789, %r918;
	ld.global.u32 	%r919, [%rd88+4];
	xor.b32  	%r1788, %r1788, %r919;
	ld.global.u32 	%r920, [%rd88+8];
	xor.b32  	%r1787, %r1787, %r920;
	ld.global.u32 	%r921, [%rd88+12];
	xor.b32  	%r1786, %r1786, %r921;
	ld.global.u32 	%r922, [%rd88+16];
	xor.b32  	%r1785, %r1785, %r922;
$L__BB0_70:
	and.b32  	%r924, %r797, 16384;
	setp.eq.s32 	%p38, %r924, 0;
	@%p38 bra 	$L__BB0_72;
	add.s32 	%r925, %r1876, %r226;
	mul.lo.s32 	%r926, %r925, 5;
	mul.wide.u32 	%rd89, %r926, 4;
	add.s64 	%rd90, %rd7, %rd89;
	ld.global.u32 	%r927, [%rd90];
	xor.b32  	%r1789, %r1789, %r927;
	ld.global.u32 	%r928, [%rd90+4];
	xor.b32  	%r1788, %r1788, %r928;
	ld.global.u32 	%r929, [%rd90+8];
	xor.b32  	%r1787, %r1787, %r929;
	ld.global.u32 	%r930, [%rd90+12];
	xor.b32  	%r1786, %r1786, %r930;
	ld.global.u32 	%r931, [%rd90+16];
	xor.b32  	%r1785, %r1785, %r931;
$L__BB0_72:
	and.b32  	%r933, %r797, 32768;
	setp.eq.s32 	%p39, %r933, 0;
	@%p39 bra 	$L__BB0_74;
	add.s32 	%r934, %r1876, %r227;
	mul.lo.s32 	%r935, %r934, 5;
	mul.wide.u32 	%rd91, %r935, 4;
	add.s64 	%rd92, %rd7, %rd91;
	ld.global.u32 	%r936, [%rd92];
	xor.b32  	%r1789, %r1789, %r936;
	ld.global.u32 	%r937, [%rd92+4];
	xor.b32  	%r1788, %r1788, %r937;
	ld.global.u32 	%r938, [%rd92+8];
	xor.b32  	%r1787, %r1787, %r938;
	ld.global.u32 	%r939, [%rd92+12];
	xor.b32  	%r1786, %r1786, %r939;
	ld.global.u32 	%r940, [%rd92+16];
	xor.b32  	%r1785, %r1785, %r940;
$L__BB0_74:
	add.s32 	%r1876, %r1876, 16;
	setp.ne.s32 	%p40, %r1876, 32;
	@%p40 bra 	$L__BB0_42;
	mad.lo.s32 	%r1870, %r1870, -31, %r213;
	setp.ne.s32 	%p41, %r1870, 5;
	@%p41 bra 	$L__BB0_41;
	st.local.u32 	[%rd1+4], %r1789;
	st.local.v2.u32 	[%rd1+8], {%r1788, %r1787};
	st.local.v2.u32 	[%rd1+16], {%r1786, %r1785};
	setp.ne.s64 	%p42, %rd6, 3;
	@%p42 bra 	$L__BB0_114;
	mov.b32 	%r1785, 0;
	mov.u32 	%r1786, %r1785;
	mov.u32 	%r1787, %r1785;
	mov.u32 	%r1788, %r1785;
	mov.u32 	%r1789, %r1785;
	mov.u32 	%r1962, %r1785;
$L__BB0_78:
	mul.wide.u32 	%rd93, %r1962, 4;
	add.s64 	%rd94, %rd1, %rd93;
	ld.local.u32 	%r402, [%rd94+4];
	shl.b32 	%r403, %r1962, 5;
	or.b32  	%r404, %r403, 1;
	or.b32  	%r405, %r403, 2;
	or.b32  	%r406, %r403, 3;
	or.b32  	%r407, %r403, 4;
	or.b32  	%r408, %r403, 5;
	or.b32  	%r409, %r403, 6;
	or.b32  	%r410, %r403, 7;
	or.b32  	%r411, %r403, 8;
	or.b32  	%r412, %r403, 9;
	or.b32  	%r413, %r403, 10;
	or.b32  	%r414, %r403, 11;
	or.b32  	%r415, %r403, 12;
	or.b32  	%r416, %r403, 13;
	or.b32  	%r417, %r403, 14;
	or.b32  	%r418, %r403, 15;
	mov.b32 	%r1968, 0;
$L__BB0_79:
	.pragma "nounroll";
	shr.u32 	%r943, %r402, %r1968;
	and.b32  	%r944, %r943, 1;
	setp.eq.b32 	%p43, %r944, 1;
	not.pred 	%p44, %p43;
	@%p44 bra 	$L__BB0_81;
	add.s32 	%r945, %r403, %r1968;
	mul.lo.s32 	%r946, %r945, 5;
	mul.wide.u32 	%rd95, %r946, 4;
	add.s64 	%rd96, %rd7, %rd95;
	ld.global.u32 	%r947, [%rd96];
	xor.b32  	%r1789, %r1789, %r947;
	ld.global.u32 	%r948, [%rd96+4];
	xor.b32  	%r1788, %r1788, %r948;
	ld.global.u32 	%r949, [%rd96+8];
	xor.b32  	%r1787, %r1787, %r949;
	ld.global.u32 	%r950, [%rd96+12];
	xor.b32  	%r1786, %r1786, %r950;
	ld.global.u32 	%r951, [%rd96+16];
	xor.b32  	%r1785, %r1785, %r951;
$L__BB0_81:
	and.b32  	%r953, %r943, 2;
	setp.eq.s32 	%p45, %r953, 0;
	@%p45 bra 	$L__BB0_83;
	add.s32 	%r954, %r1968, %r404;
	mul.lo.s32 	%r955, %r954, 5;
	mul.wide.u32 	%rd97, %r955, 4;
	add.s64 	%rd98, %rd7, %rd97;
	ld.global.u32 	%r956, [%rd98];
	xor.b32  	%r1789, %r1789, %r956;
	ld.global.u32 	%r957, [%rd98+4];
	xor.b32  	%r1788, %r1788, %r957;
	ld.global.u32 	%r958, [%rd98+8];
	xor.b32  	%r1787, %r1787, %r958;
	ld.global.u32 	%r959, [%rd98+12];
	xor.b32  	%r1786, %r1786, %r959;
	ld.global.u32 	%r960, [%rd98+16];
	xor.b32  	%r1785, %r1785, %r960;
$L__BB0_83:
	and.b32  	%r962, %r943, 4;
	setp.eq.s32 	%p46, %r962, 0;
	@%p46 bra 	$L__BB0_85;
	add.s32 	%r963, %r1968, %r405;
	mul.lo.s32 	%r964, %r963, 5;
	mul.wide.u32 	%rd99, %r964, 4;
	add.s64 	%rd100, %rd7, %rd99;
	ld.global.u32 	%r965, [%rd100];
	xor.b32  	%r1789, %r1789, %r965;
	ld.global.u32 	%r966, [%rd100+4];
	xor.b32  	%r1788, %r1788, %r966;
	ld.global.u32 	%r967, [%rd100+8];
	xor.b32  	%r1787, %r1787, %r967;
	ld.global.u32 	%r968, [%rd100+12];
	xor.b32  	%r1786, %r1786, %r968;
	ld.global.u32 	%r969, [%rd100+16];
	xor.b32  	%r1785, %r1785, %r969;
$L__BB0_85:
	and.b32  	%r971, %r943, 8;
	setp.eq.s32 	%p47, %r971, 0;
	@%p47 bra 	$L__BB0_87;
	add.s32 	%r972, %r1968, %r406;
	mul.lo.s32 	%r973, %r972, 5;
	mul.wide.u32 	%rd101, %r973, 4;
	add.s64 	%rd102, %rd7, %rd101;
	ld.global.u32 	%r974, [%rd102];
	xor.b32  	%r1789, %r1789, %r974;
	ld.global.u32 	%r975, [%rd102+4];
	xor.b32  	%r1788, %r1788, %r975;
	ld.global.u32 	%r976, [%rd102+8];
	xor.b32  	%r1787, %r1787, %r976;
	ld.global.u32 	%r977, [%rd102+12];
	xor.b32  	%r1786, %r1786, %r977;
	ld.global.u32 	%r978, [%rd102+16];
	xor.b32  	%r1785, %r1785, %r978;
$L__BB0_87:
	and.b32  	%r980, %r943, 16;
	setp.eq.s32 	%p48, %r980, 0;
	@%p48 bra 	$L__BB0_89;
	add.s32 	%r981, %r1968, %r407;
	mul.lo.s32 	%r982, %r981, 5;
	mul.wide.u32 	%rd103, %r982, 4;
	add.s64 	%rd104, %rd7, %rd103;
	ld.global.u32 	%r983, [%rd104];
	xor.b32  	%r1789, %r1789, %r983;
	ld.global.u32 	%r984, [%rd104+4];
	xor.b32  	%r1788, %r1788, %r984;
	ld.global.u32 	%r985, [%rd104+8];
	xor.b32  	%r1787, %r1787, %r985;
	ld.global.u32 	%r986, [%rd104+12];
	xor.b32  	%r1786, %r1786, %r986;
	ld.global.u32 	%r987, [%rd104+16];
	xor.b32  	%r1785, %r1785, %r987;
$L__BB0_89:
	and.b32  	%r989, %r943, 32;
	setp.eq.s32 	%p49, %r989, 0;
	@%p49 bra 	$L__BB0_91;
	add.s32 	%r990, %r1968, %r408;
	mul.lo.s32 	%r991, %r990, 5;
	mul.wide.u32 	%rd105, %r991, 4;
	add.s64 	%rd106, %rd7, %rd105;
	ld.global.u32 	%r992, [%rd106];
	xor.b32  	%r1789, %r1789, %r992;
	ld.global.u32 	%r993, [%rd106+4];
	xor.b32  	%r1788, %r1788, %r993;
	ld.global.u32 	%r994, [%rd106+8];
	xor.b32  	%r1787, %r1787, %r994;
	ld.global.u32 	%r995, [%rd106+12];
	xor.b32  	%r1786, %r1786, %r995;
	ld.global.u32 	%r996, [%rd106+16];
	xor.b32  	%r1785, %r1785, %r996;
$L__BB0_91:
	and.b32  	%r998, %r943, 64;
	setp.eq.s32 	%p50, %r998, 0;
	@%p50 bra 	$L__BB0_93;
	add.s32 	%r999, %r1968, %r409;
	mul.lo.s32 	%r1000, %r999, 5;
	mul.wide.u32 	%rd107, %r1000, 4;
	add.s64 	%rd108, %rd7, %rd107;
	ld.global.u32 	%r1001, [%rd108];
	xor.b32  	%r1789, %r1789, %r1001;
	ld.global.u32 	%r1002, [%rd108+4];
	xor.b32  	%r1788, %r1788, %r1002;
	ld.global.u32 	%r1003, [%rd108+8];
	xor.b32  	%r1787, %r1787, %r1003;
	ld.global.u32 	%r1004, [%rd108+12];
	xor.b32  	%r1786, %r1786, %r1004;
	ld.global.u32 	%r1005, [%rd108+16];
	xor.b32  	%r1785, %r1785, %r1005;
$L__BB0_93:
	and.b32  	%r1007, %r943, 128;
	setp.eq.s32 	%p51, %r1007, 0;
	@%p51 bra 	$L__BB0_95;
	add.s32 	%r1008, %r1968, %r410;
	mul.lo.s32 	%r1009, %r1008, 5;
	mul.wide.u32 	%rd109, %r1009, 4;
	add.s64 	%rd110, %rd7, %rd109;
	ld.global.u32 	%r1010, [%rd110];
	xor.b32  	%r1789, %r1789, %r1010;
	ld.global.u32 	%r1011, [%rd110+4];
	xor.b32  	%r1788, %r1788, %r1011;
	ld.global.u32 	%r1012, [%rd110+8];
	xor.b32  	%r1787, %r1787, %r1012;
	ld.global.u32 	%r1013, [%rd110+12];
	xor.b32  	%r1786, %r1786, %r1013;
	ld.global.u32 	%r1014, [%rd110+16];
	xor.b32  	%r1785, %r1785, %r1014;
$L__BB0_95:
	and.b32  	%r1016, %r943, 256;
	setp.eq.s32 	%p52, %r1016, 0;
	@%p52 bra 	$L__BB0_97;
	add.s32 	%r1017, %r1968, %r411;
	mul.lo.s32 	%r1018, %r1017, 5;
	mul.wide.u32 	%rd111, %r1018, 4;
	add.s64 	%rd112, %rd7, %rd111;
	ld.global.u32 	%r1019, [%rd112];
	xor.b32  	%r1789, %r1789, %r1019;
	ld.global.u32 	%r1020, [%rd112+4];
	xor.b32  	%r1788, %r1788, %r1020;
	ld.global.u32 	%r1021, [%rd112+8];
	xor.b32  	%r1787, %r1787, %r1021;
	ld.global.u32 	%r1022, [%rd112+12];
	xor.b32  	%r1786, %r1786, %r1022;
	ld.global.u32 	%r1023, [%rd112+16];
	xor.b32  	%r1785, %r1785, %r1023;
$L__BB0_97:
	and.b32  	%r1025, %r943, 512;
	setp.eq.s32 	%p53, %r1025, 0;
	@%p53 bra 	$L__BB0_99;
	add.s32 	%r1026, %r1968, %r412;
	mul.lo.s32 	%r1027, %r1026, 5;
	mul.wide.u32 	%rd113, %r1027, 4;
	add.s64 	%rd114, %rd7, %rd113;
	ld.global.u32 	%r1028, [%rd114];
	xor.b32  	%r1789, %r1789, %r1028;
	ld.global.u32 	%r1029, [%rd114+4];
	xor.b32  	%r1788, %r1788, %r1029;
	ld.global.u32 	%r1030, [%rd114+8];
	xor.b32  	%r1787, %r1787, %r1030;
	ld.global.u32 	%r1031, [%rd114+12];
	xor.b32  	%r1786, %r1786, %r1031;
	ld.global.u32 	%r1032, [%rd114+16];
	xor.b32  	%r1785, %r1785, %r1032;
$L__BB0_99:
	and.b32  	%r1034, %r943, 1024;
	setp.eq.s32 	%p54, %r1034, 0;
	@%p54 bra 	$L__BB0_101;
	add.s32 	%r1035, %r1968, %r413;
	mul.lo.s32 	%r1036, %r1035, 5;
	mul.wide.u32 	%rd115, %r1036, 4;
	add.s64 	%rd116, %rd7, %rd115;
	ld.global.u32 	%r1037, [%rd116];
	xor.b32  	%r1789, %r1789, %r1037;
	ld.global.u32 	%r1038, [%rd116+4];
	xor.b32  	%r1788, %r1788, %r1038;
	ld.global.u32 	%r1039, [%rd116+8];
	xor.b32  	%r1787, %r1787, %r1039;
	ld.global.u32 	%r1040, [%rd116+12];
	xor.b32  	%r1786, %r1786, %r1040;
	ld.global.u32 	%r1041, [%rd116+16];
	xor.b32  	%r1785, %r1785, %r1041;
$L__BB0_101:
	and.b32  	%r1043, %r943, 2048;
	setp.eq.s32 	%p55, %r1043, 0;
	@%p55 bra 	$L__BB0_103;
	add.s32 	%r1044, %r1968, %r414;
	mul.lo.s32 	%r1045, %r1044, 5;
	mul.wide.u32 	%rd117, %r1045, 4;
	add.s64 	%rd118, %rd7, %rd117;
	ld.global.u32 	%r1046, [%rd118];
	xor.b32  	%r1789, %r1789, %r1046;
	ld.global.u32 	%r1047, [%rd118+4];
	xor.b32  	%r1788, %r1788, %r1047;
	ld.global.u32 	%r1048, [%rd118+8];
	xor.b32  	%r1787, %r1787, %r1048;
	ld.global.u32 	%r1049, [%rd118+12];
	xor.b32  	%r1786, %r1786, %r1049;
	ld.global.u32 	%r1050, [%rd118+16];
	xor.b32  	%r1785, %r1785, %r1050;
$L__BB0_103:
	and.b32  	%r1052, %r943, 4096;
	setp.eq.s32 	%p56, %r1052, 0;
	@%p56 bra 	$L__BB0_105;
	add.s32 	%r1053, %r1968, %r415;
	mul.lo.s32 	%r1054, %r1053, 5;
	mul.wide.u32 	%rd119, %r1054, 4;
	add.s64 	%rd120, %rd7, %rd119;
	ld.global.u32 	%r1055, [%rd120];
	xor.b32  	%r1789, %r1789, %r1055;
	ld.global.u32 	%r1056, [%rd120+4];
	xor.b32  	%r1788, %r1788, %r1056;
	ld.global.u32 	%r1057, [%rd120+8];
	xor.b32  	%r1787, %r1787, %r1057;
	ld.global.u32 	%r1058, [%rd120+12];
	xor.b32  	%r1786, %r1786, %r1058;
	ld.global.u32 	%r1059, [%rd120+16];
	xor.b32  	%r1785, %r1785, %r1059;
$L__BB0_105:
	and.b32  	%r1061, %r943, 8192;
	setp.eq.s32 	%p57, %r1061, 0;
	@%p57 bra 	$L__BB0_107;
	add.s32 	%r1062, %r1968, %r416;
	mul.lo.s32 	%r1063, %r1062, 5;
	mul.wide.u32 	%rd121, %r1063, 4;
	add.s64 	%rd122, %rd7, %rd121;
	ld.global.u32 	%r1064, [%rd122];
	xor.b32  	%r1789, %r1789, %r1064;
	ld.global.u32 	%r1065, [%rd122+4];
	xor.b32  	%r1788, %r1788, %r1065;
	ld.global.u32 	%r1066, [%rd122+8];
	xor.b32  	%r1787, %r1787, %r1066;
	ld.global.u32 	%r1067, [%rd122+12];
	xor.b32  	%r1786, %r1786, %r1067;
	ld.global.u32 	%r1068, [%rd122+16];
	xor.b32  	%r1785, %r1785, %r1068;
$L__BB0_107:
	and.b32  	%r1070, %r943, 16384;
	setp.eq.s32 	%p58, %r1070, 0;
	@%p58 bra 	$L__BB0_109;
	add.s32 	%r1071, %r1968, %r417;
	mul.lo.s32 	%r1072, %r1071, 5;
	mul.wide.u32 	%rd123, %r1072, 4;
	add.s64 	%rd124, %rd7, %rd123;
	ld.global.u32 	%r1073, [%rd124];
	xor.b32  	%r1789, %r1789, %r1073;
	ld.global.u32 	%r1074, [%rd124+4];
	xor.b32  	%r1788, %r1788, %r1074;
	ld.global.u32 	%r1075, [%rd124+8];
	xor.b32  	%r1787, %r1787, %r1075;
	ld.global.u32 	%r1076, [%rd124+12];
	xor.b32  	%r1786, %r1786, %r1076;
	ld.global.u32 	%r1077, [%rd124+16];
	xor.b32  	%r1785, %r1785, %r1077;
$L__BB0_109:
	and.b32  	%r1079, %r943, 32768;
	setp.eq.s32 	%p59, %r1079, 0;
	@%p59 bra 	$L__BB0_111;
	add.s32 	%r1080, %r1968, %r418;
	mul.lo.s32 	%r1081, %r1080, 5;
	mul.wide.u32 	%rd125, %r1081, 4;
	add.s64 	%rd126, %rd7, %rd125;
	ld.global.u32 	%r1082, [%rd126];
	xor.b32  	%r1789, %r1789, %r1082;
	ld.global.u32 	%r1083, [%rd126+4];
	xor.b32  	%r1788, %r1788, %r1083;
	ld.global.u32 	%r1084, [%rd126+8];
	xor.b32  	%r1787, %r1787, %r1084;
	ld.global.u32 	%r1085, [%rd126+12];
	xor.b32  	%r1786, %r1786, %r1085;
	ld.global.u32 	%r1086, [%rd126+16];
	xor.b32  	%r1785, %r1785, %r1086;
$L__BB0_111:
	add.s32 	%r1968, %r1968, 16;
	setp.ne.s32 	%p60, %r1968, 32;
	@%p60 bra 	$L__BB0_79;
	mad.lo.s32 	%r1962, %r1962, -31, %r404;
	setp.ne.s32 	%p61, %r1962, 5;
	@%p61 bra 	$L__BB0_78;
	st.local.u32 	[%rd1+4], %r1789;
	st.local.v2.u32 	[%rd1+8], {%r1788, %r1787};
	st.local.v2.u32 	[%rd1+16], {%r1786, %r1785};
$L__BB0_114:
	shr.u64 	%rd153, %rd5, 2;
	add.s32 	%r1772, %r1772, 1;
	setp.gt.u64 	%p62, %rd5, 3;
	@%p62 bra 	$L__BB0_2;
$L__BB0_115:
	ld.const.u32 	%r1087, [d_num_targets];
	setp.gt.s32 	%p63, %r1087, 0;
	@%p63 bra 	$L__BB0_121;
	mov.b32 	%r2075, 0;
	mov.u64 	%rd129, d_secp256k1_n;
$L__BB0_117:
	shr.u32 	%r1089, %r1789, 2;
	xor.b32  	%r1090, %r1089, %r1789;
	shl.b32 	%r1091, %r1785, 4;
	shl.b32 	%r1092, %r1090, 1;
	xor.b32  	%r1093, %r1092, %r1091;
	xor.b32  	%r1094, %r1093, %r1090;
	xor.b32  	%r1095, %r1094, %r1785;
	add.s32 	%r1096, %r2059, %r1095;
	cvt.u16.u32 	%rs146, %r1096;
	add.s16 	%rs83, %rs146, 197;
	shr.u32 	%r1097, %r1788, 2;
	xor.b32  	%r1098, %r1097, %r1788;
	shl.b32 	%r1099, %r1095, 4;
	shl.b32 	%r1100, %r1098, 1;
	xor.b32  	%r1101, %r1100, %r1099;
	xor.b32  	%r1102, %r1101, %r1098;
	xor.b32  	%r1103, %r1102, %r1095;
	add.s32 	%r1105, %r2059, %r1103;
	cvt.u16.u32 	%rs147, %r1105;
	add.s16 	%rs84, %rs147, 138;
	shr.u32 	%r1106, %r1787, 2;
	xor.b32  	%r1107, %r1106, %r1787;
	shl.b32 	%r1108, %r1103, 4;
	shl.b32 	%r1109, %r1107, 1;
	xor.b32  	%r1110, %r1109, %r1108;
	xor.b32  	%r1111, %r1110, %r1107;
	xor.b32  	%r1112, %r1111, %r1103;
	add.s32 	%r1113, %r2059, %r1112;
	cvt.u16.u32 	%rs148, %r1113;
	add.s16 	%rs85, %rs148, 79;
	shr.u32 	%r1114, %r1786, 2;
	xor.b32  	%r1115, %r1114, %r1786;
	shl.b32 	%r1116, %r1112, 4;
	shl.b32 	%r1117, %r1115, 1;
	xor.b32  	%r1118, %r1117, %r1116;
	xor.b32  	%r1119, %r1118, %r1115;
	xor.b32  	%r1120, %r1119, %r1112;
	add.s32 	%r1121, %r2059, %r1120;
	cvt.u16.u32 	%rs149, %r1121;
	add.s16 	%rs86, %rs149, 20;
	shr.u32 	%r1122, %r1785, 2;
	xor.b32  	%r1123, %r1122, %r1785;
	shl.b32 	%r1124, %r1120, 4;
	shl.b32 	%r1125, %r1123, 1;
	xor.b32  	%r1126, %r1125, %r1124;
	xor.b32  	%r1127, %r1126, %r1123;
	xor.b32  	%r1128, %r1127, %r1120;
	add.s32 	%r1129, %r2059, %r1128;
	cvt.u16.u32 	%rs150, %r1129;
	add.s16 	%rs87, %rs150, 217;
	shr.u32 	%r1130, %r1095, 2;
	xor.b32  	%r1131, %r1130, %r1095;
	shl.b32 	%r1132, %r1128, 4;
	shl.b32 	%r1133, %r1131, 1;
	xor.b32  	%r1134, %r1133, %r1132;
	xor.b32  	%r1135, %r1134, %r1131;
	xor.b32  	%r1137, %r1135, %r1128;
	add.s32 	%r1138, %r2059, %r1137;
	cvt.u16.u32 	%rs151, %r1138;
	add.s16 	%rs88, %rs151, 158;
	shr.u32 	%r1139, %r1103, 2;
	xor.b32  	%r1140, %r1139, %r1103;
	shl.b32 	%r1141, %r1137, 4;
	shl.b32 	%r1142, %r1140, 1;
	xor.b32  	%r1143, %r1142, %r1141;
	xor.b32  	%r1144, %r1143, %r1140;
	xor.b32  	%r1145, %r1144, %r1137;
	add.s32 	%r1146, %r2059, %r1145;
	cvt.u16.u32 	%rs152, %r1146;
	add.s16 	%rs89, %rs152, 99;
	shr.u32 	%r1147, %r1112, 2;
	xor.b32  	%r1148, %r1147, %r1112;
	shl.b32 	%r1149, %r1145, 4;
	shl.b32 	%r1150, %r1148, 1;
	xor.b32  	%r1151, %r1150, %r1149;
	xor.b32  	%r1152, %r1151, %r1148;
	xor.b32  	%r1153, %r1152, %r1145;
	add.s32 	%r1154, %r2059, %r1153;
	cvt.u16.u32 	%rs153, %r1154;
	add.s16 	%rs90, %rs153, 40;
	shr.u32 	%r1155, %r1120, 2;
	xor.b32  	%r1156, %r1155, %r1120;
	shl.b32 	%r1157, %r1153, 4;
	shl.b32 	%r1158, %r1156, 1;
	xor.b32  	%r1159, %r1158, %r1157;
	xor.b32  	%r1160, %r1159, %r1156;
	xor.b32  	%r1161, %r1160, %r1153;
	add.s32 	%r1163, %r2059, %r1161;
	cvt.u16.u32 	%rs154, %r1163;
	add.s16 	%rs91, %rs154, 237;
	shr.u32 	%r1164, %r1128, 2;
	xor.b32  	%r1165, %r1164, %r1128;
	shl.b32 	%r1166, %r1161, 4;
	shl.b32 	%r1167, %r1165, 1;
	xor.b32  	%r1168, %r1167, %r1166;
	xor.b32  	%r1169, %r1168, %r1165;
	xor.b32  	%r1170, %r1169, %r1161;
	add.s32 	%r1171, %r2059, %r1170;
	cvt.u16.u32 	%rs155, %r1171;
	add.s16 	%rs92, %rs155, 178;
	shr.u32 	%r1172, %r1137, 2;
	xor.b32  	%r1173, %r1172, %r1137;
	shl.b32 	%r1174, %r1170, 4;
	shl.b32 	%r1175, %r1173, 1;
	xor.b32  	%r1176, %r1175, %r1174;
	xor.b32  	%r1177, %r1176, %r1173;
	xor.b32  	%r1179, %r1177, %r1170;
	add.s32 	%r1180, %r2059, %r1179;
	cvt.u16.u32 	%rs156, %r1180;
	add.s16 	%rs93, %rs156, 119;
	shr.u32 	%r1181, %r1145, 2;
	xor.b32  	%r1182, %r1181, %r1145;
	shl.b32 	%r1183, %r1179, 4;
	shl.b32 	%r1184, %r1182, 1;
	xor.b32  	%r1185, %r1184, %r1183;
	xor.b32  	%r1186, %r1185, %r1182;
	xor.b32  	%r1188, %r1186, %r1179;
	add.s32 	%r1189, %r2059, %r1188;
	cvt.u16.u32 	%rs157, %r1189;
	add.s16 	%rs94, %rs157, 60;
	shr.u32 	%r1190, %r1153, 2;
	xor.b32  	%r1191, %r1190, %r1153;
	shl.b32 	%r1192, %r1188, 4;
	shl.b32 	%r1193, %r1191, 1;
	xor.b32  	%r1194, %r1193, %r1192;
	xor.b32  	%r1195, %r1194, %r1191;
	xor.b32  	%r1197, %r1195, %r1188;
	add.s32 	%r1198, %r2059, %r1197;
	cvt.u16.u32 	%rs158, %r1198;
	add.s16 	%rs95, %rs158, 1;
	shr.u32 	%r1199, %r1161, 2;
	xor.b32  	%r1200, %r1199, %r1161;
	shl.b32 	%r1201, %r1197, 4;
	shl.b32 	%r1202, %r1200, 1;
	xor.b32  	%r1203, %r1202, %r1201;
	xor.b32  	%r1204, %r1203, %r1200;
	xor.b32  	%r1205, %r1204, %r1197;
	add.s32 	%r1206, %r2059, %r1205;
	cvt.u16.u32 	%rs159, %r1206;
	add.s16 	%rs96, %rs159, 198;
	shr.u32 	%r1207, %r1170, 2;
	xor.b32  	%r1208, %r1207, %r1170;
	shl.b32 	%r1209, %r1205, 4;
	shl.b32 	%r1210, %r1208, 1;
	xor.b32  	%r1211, %r1210, %r1209;
	xor.b32  	%r1212, %r1211, %r1208;
	xor.b32  	%r1213, %r1212, %r1205;
	add.s32 	%r1214, %r2059, %r1213;
	cvt.u16.u32 	%rs160, %r1214;
	add.s16 	%rs97, %rs160, 139;
	shr.u32 	%r1215, %r1179, 2;
	xor.b32  	%r1216, %r1215, %r1179;
	shl.b32 	%r1217, %r1213, 4;
	shl.b32 	%r1218, %r1216, 1;
	xor.b32  	%r1219, %r1218, %r1217;
	xor.b32  	%r1220, %r1219, %r1216;
	xor.b32  	%r1221, %r1220, %r1213;
	add.s32 	%r1223, %r2059, %r1221;
	cvt.u16.u32 	%rs161, %r1223;
	add.s16 	%rs98, %rs161, 80;
	cvt.u32.u16 	%r1224, %rs98;
	cvt.u32.u16 	%r1225, %rs97;
	prmt.b32 	%r1226, %r1225, %r1224, 0x3340U;
	cvt.u32.u16 	%r1227, %rs96;
	cvt.u32.u16 	%r1228, %rs95;
	prmt.b32 	%r1229, %r1228, %r1227, 0x3340U;
	prmt.b32 	%r1230, %r1229, %r1226, 0x5410U;
	cvt.u32.u16 	%r1231, %rs94;
	cvt.u32.u16 	%r1232, %rs93;
	prmt.b32 	%r1233, %r1232, %r1231, 0x3340U;
	cvt.u32.u16 	%r1234, %rs92;
	cvt.u32.u16 	%r1235, %rs91;
	prmt.b32 	%r1236, %r1235, %r1234, 0x3340U;
	prmt.b32 	%r1237, %r1236, %r1233, 0x5410U;
	cvt.u32.u16 	%r1238, %rs90;
	cvt.u32.u16 	%r1239, %rs89;
	prmt.b32 	%r1240, %r1239, %r1238, 0x3340U;
	cvt.u32.u16 	%r1241, %rs88;
	cvt.u32.u16 	%r1242, %rs87;
	prmt.b32 	%r1243, %r1242, %r1241, 0x3340U;
	prmt.b32 	%r1244, %r1243, %r1240, 0x5410U;
	cvt.u32.u16 	%r1245, %rs86;
	cvt.u32.u16 	%r1246, %rs85;
	prmt.b32 	%r1247, %r1246, %r1245, 0x3340U;
	cvt.u32.u16 	%r1248, %rs84;
	cvt.u32.u16 	%r1249, %rs83;
	prmt.b32 	%r1250, %r1249, %r1248, 0x3340U;
	prmt.b32 	%r1251, %r1250, %r1247, 0x5410U;
	st.local.v4.b32 	[%rd2], {%r1251, %r1244, %r1237, %r1230};
	shr.u32 	%r1252, %r1188, 2;
	xor.b32  	%r1253, %r1252, %r1188;
	shl.b32 	%r1254, %r1221, 4;
	shl.b32 	%r1255, %r1253, 1;
	xor.b32  	%r1256, %r1255, %r1254;
	xor.b32  	%r1257, %r1256, %r1253;
	xor.b32  	%r1258, %r1257, %r1221;
	add.s32 	%r1259, %r2059, %r1258;
	cvt.u16.u32 	%rs162, %r1259;
	add.s16 	%rs99, %rs162, 21;
	shr.u32 	%r1260, %r1197, 2;
	xor.b32  	%r1261, %r1260, %r1197;
	shl.b32 	%r1262, %r1258, 4;
	shl.b32 	%r1263, %r1261, 1;
	xor.b32  	%r1264, %r1263, %r1262;
	xor.b32  	%r1265, %r1264, %r1261;
	xor.b32  	%r1267, %r1265, %r1258;
	add.s32 	%r1268, %r2059, %r1267;
	cvt.u16.u32 	%rs163, %r1268;
	add.s16 	%rs100, %rs163, 218;
	shr.u32 	%r1269, %r1205, 2;
	xor.b32  	%r1270, %r1269, %r1205;
	shl.b32 	%r1271, %r1267, 4;
	shl.b32 	%r1272, %r1270, 1;
	xor.b32  	%r1273, %r1272, %r1271;
	xor.b32  	%r1274, %r1273, %r1270;
	xor.b32  	%r1276, %r1274, %r1267;
	add.s32 	%r1277, %r2059, %r1276;
	cvt.u16.u32 	%rs164, %r1277;
	add.s16 	%rs101, %rs164, 159;
	shr.u32 	%r1278, %r1213, 2;
	xor.b32  	%r1279, %r1278, %r1213;
	shl.b32 	%r1280, %r1276, 4;
	shl.b32 	%r1281, %r1279, 1;
	xor.b32  	%r1282, %r1281, %r1280;
	xor.b32  	%r1283, %r1282, %r1279;
	xor.b32  	%r1285, %r1283, %r1276;
	add.s32 	%r1286, %r2059, %r1285;
	cvt.u16.u32 	%rs165, %r1286;
	add.s16 	%rs102, %rs165, 100;
	shr.u32 	%r1287, %r1221, 2;
	xor.b32  	%r1288, %r1287, %r1221;
	shl.b32 	%r1289, %r1285, 4;
	shl.b32 	%r1290, %r1288, 1;
	xor.b32  	%r1291, %r1290, %r1289;
	xor.b32  	%r1292, %r1291, %r1288;
	xor.b32  	%r1293, %r1292, %r1285;
	add.s32 	%r1294, %r2059, %r1293;
	cvt.u16.u32 	%rs166, %r1294;
	add.s16 	%rs103, %rs166, 41;
	shr.u32 	%r1295, %r1258, 2;
	xor.b32  	%r1296, %r1295, %r1258;
	shl.b32 	%r1297, %r1293, 4;
	shl.b32 	%r1298, %r1296, 1;
	xor.b32  	%r1299, %r1298, %r1297;
	xor.b32  	%r1300, %r1299, %r1296;
	xor.b32  	%r1301, %r1300, %r1293;
	add.s32 	%r1302, %r2059, %r1301;
	cvt.u16.u32 	%rs167, %r1302;
	add.s16 	%rs104, %rs167, 238;
	shr.u32 	%r1303, %r1267, 2;
	xor.b32  	%r1304, %r1303, %r1267;
	shl.b32 	%r1305, %r1301, 4;
	shl.b32 	%r1306, %r1304, 1;
	xor.b32  	%r1307, %r1306, %r1305;
	xor.b32  	%r1308, %r1307, %r1304;
	xor.b32  	%r1309, %r1308, %r1301;
	add.s32 	%r1311, %r2059, %r1309;
	cvt.u16.u32 	%rs168, %r1311;
	add.s16 	%rs105, %rs168, 179;
	shr.u32 	%r1312, %r1276, 2;
	xor.b32  	%r1313, %r1312, %r1276;
	shl.b32 	%r1314, %r1309, 4;
	shl.b32 	%r1315, %r1313, 1;
	xor.b32  	%r1316, %r1315, %r1314;
	xor.b32  	%r1317, %r1316, %r1313;
	xor.b32  	%r1318, %r1317, %r1309;
	add.s32 	%r1319, %r2059, %r1318;
	cvt.u16.u32 	%rs169, %r1319;
	add.s16 	%rs106, %rs169, 120;
	shr.u32 	%r1320, %r1285, 2;
	xor.b32  	%r1321, %r1320, %r1285;
	shl.b32 	%r1322, %r1318, 4;
	shl.b32 	%r1323, %r1321, 1;
	xor.b32  	%r1324, %r1323, %r1322;
	xor.b32  	%r1325, %r1324, %r1321;
	xor.b32  	%r1327, %r1325, %r1318;
	add.s32 	%r1328, %r2059, %r1327;
	cvt.u16.u32 	%rs170, %r1328;
	add.s16 	%rs107, %rs170, 61;
	shr.u32 	%r1329, %r1293, 2;
	xor.b32  	%r1330, %r1329, %r1293;
	shl.b32 	%r1331, %r1327, 4;
	shl.b32 	%r1332, %r1330, 1;
	xor.b32  	%r1333, %r1332, %r1331;
	xor.b32  	%r1334, %r1333, %r1330;
	xor.b32  	%r1336, %r1334, %r1327;
	add.s32 	%r1337, %r2059, %r1336;
	cvt.u16.u32 	%rs171, %r1337;
	add.s16 	%rs108, %rs171, 2;
	shr.u32 	%r1338, %r1301, 2;
	xor.b32  	%r1339, %r1338, %r1301;
	shl.b32 	%r1340, %r1336, 4;
	shl.b32 	%r1341, %r1339, 1;
	xor.b32  	%r1342, %r1341, %r1340;
	xor.b32  	%r1343, %r1342, %r1339;
	xor.b32  	%r1345, %r1343, %r1336;
	add.s32 	%r1346, %r2059, %r1345;
	cvt.u16.u32 	%rs172, %r1346;
	add.s16 	%rs109, %rs172, 199;
	shr.u32 	%r1347, %r1309, 2;
	xor.b32  	%r1348, %r1347, %r1309;
	shl.b32 	%r1349, %r1345, 4;
	shl.b32 	%r1350, %r1348, 1;
	xor.b32  	%r1351, %r1350, %r1349;
	xor.b32  	%r1352, %r1351, %r1348;
	xor.b32  	%r1789, %r1352, %r1345;
	add.s32 	%r1353, %r2059, %r1789;
	cvt.u16.u32 	%rs173, %r1353;
	add.s16 	%rs110, %rs173, 140;
	shr.u32 	%r1354, %r1318, 2;
	xor.b32  	%r1355, %r1354, %r1318;
	shl.b32 	%r1356, %r1789, 4;
	shl.b32 	%r1357, %r1355, 1;
	xor.b32  	%r1358, %r1357, %r1356;
	xor.b32  	%r1359, %r1358, %r1355;
	xor.b32  	%r1788, %r1359, %r1789;
	add.s32 	%r1360, %r2059, %r1788;
	cvt.u16.u32 	%rs174, %r1360;
	add.s16 	%rs111, %rs174, 81;
	shr.u32 	%r1361, %r1327, 2;
	xor.b32  	%r1362, %r1361, %r1327;
	shl.b32 	%r1363, %r1788, 4;
	shl.b32 	%r1364, %r1362, 1;
	xor.b32  	%r1365, %r1364, %r1363;
	xor.b32  	%r1366, %r1365, %r1362;
	xor.b32  	%r1787, %r1366, %r1788;
	add.s32 	%r1368, %r2059, %r1787;
	cvt.u16.u32 	%rs175, %r1368;
	add.s16 	%rs112, %rs175, 22;
	shr.u32 	%r1369, %r1336, 2;
	xor.b32  	%r1370, %r1369, %r1336;
	shl.b32 	%r1371, %r1787, 4;
	shl.b32 	%r1372, %r1370, 1;
	xor.b32  	%r1373, %r1372, %r1371;
	xor.b32  	%r1374, %r1373, %r1370;
	xor.b32  	%r1786, %r1374, %r1787;
	add.s32 	%r1375, %r2059, %r1786;
	cvt.u16.u32 	%rs176, %r1375;
	add.s16 	%rs113, %rs176, 219;
	shr.u32 	%r1376, %r1345, 2;
	xor.b32  	%r1377, %r1376, %r1345;
	shl.b32 	%r1378, %r1786, 4;
	shl.b32 	%r1379, %r1377, 1;
	xor.b32  	%r1380, %r1379, %r1378;
	xor.b32  	%r1381, %r1380, %r1377;
	xor.b32  	%r1785, %r1381, %r1786;
	add.s32 	%r2059, %r2059, 11597984;
	add.s32 	%r1383, %r1785, %r2059;
	cvt.u16.u32 	%rs177, %r1383;
	cvt.u32.u16 	%r1384, %rs113;
	prmt.b32 	%r1385, %r1384, %r1383, 0x3340U;
	cvt.u32.u16 	%r1386, %rs112;
	cvt.u32.u16 	%r1387, %rs111;
	prmt.b32 	%r1388, %r1387, %r1386, 0x3340U;
	prmt.b32 	%r1389, %r1388, %r1385, 0x5410U;
	cvt.u32.u16 	%r1390, %rs110;
	cvt.u32.u16 	%r1391, %rs109;
	prmt.b32 	%r1392, %r1391, %r1390, 0x3340U;
	cvt.u32.u16 	%r1393, %rs108;
	cvt.u32.u16 	%r1394, %rs107;
	prmt.b32 	%r1395, %r1394, %r1393, 0x3340U;
	prmt.b32 	%r1396, %r1395, %r1392, 0x5410U;
	cvt.u32.u16 	%r1397, %rs106;
	cvt.u32.u16 	%r1398, %rs105;
	prmt.b32 	%r1399, %r1398, %r1397, 0x3340U;
	cvt.u32.u16 	%r1400, %rs104;
	cvt.u32.u16 	%r1401, %rs103;
	prmt.b32 	%r1402, %r1401, %r1400, 0x3340U;
	prmt.b32 	%r1403, %r1402, %r1399, 0x5410U;
	cvt.u32.u16 	%r1404, %rs102;
	cvt.u32.u16 	%r1405, %rs101;
	prmt.b32 	%r1406, %r1405, %r1404, 0x3340U;
	cvt.u32.u16 	%r1407, %rs100;
	cvt.u32.u16 	%r1408, %rs99;
	prmt.b32 	%r1409, %r1408, %r1407, 0x3340U;
	prmt.b32 	%r1410, %r1409, %r1406, 0x5410U;
	st.local.v4.b32 	[%rd2+16], {%r1410, %r1403, %r1396, %r1389};
	or.b16  	%rs178, %rs83, %rs84;
	or.b16  	%rs179, %rs178, %rs85;
	or.b16  	%rs180, %rs179, %rs86;
	or.b16  	%rs181, %rs180, %rs87;
	or.b16  	%rs182, %rs181, %rs88;
	or.b16  	%rs183, %rs182, %rs89;
	or.b16  	%rs184, %rs183, %rs90;
	or.b16  	%rs185, %rs184, %rs91;
	or.b16  	%rs186, %rs185, %rs92;
	or.b16  	%rs187, %rs186, %rs93;
	or.b16  	%rs188, %rs187, %rs94;
	or.b16  	%rs189, %rs188, %rs95;
	or.b16  	%rs190, %rs189, %rs96;
	or.b16  	%rs191, %rs190, %rs97;
	or.b16  	%rs192, %rs191, %rs98;
	or.b16  	%rs193, %rs192, %rs99;
	or.b16  	%rs194, %rs193, %rs100;
	or.b16  	%rs195, %rs194, %rs101;
	or.b16  	%rs196, %rs195, %rs102;
	or.b16  	%rs197, %rs196, %rs103;
	or.b16  	%rs198, %rs197, %rs104;
	or.b16  	%rs199, %rs198, %rs105;
	or.b16  	%rs200, %rs199, %rs106;
	or.b16  	%rs201, %rs200, %rs107;
	or.b16  	%rs202, %rs201, %rs108;
	or.b16  	%rs203, %rs202, %rs109;
	or.b16  	%rs204, %rs203, %rs110;
	or.b16  	%rs205, %rs204, %rs111;
	or.b16  	%rs206, %rs205, %rs112;
	or.b16  	%rs207, %rs206, %rs113;
	or.b16  	%rs208, %rs207, %rs177;
	and.b16  	%rs209, %rs208, 255;
	setp.eq.s16 	%p64, %rs209, 0;
	@%p64 bra 	$L__BB0_159;
	mov.b32 	%r2076, 31;
$L__BB0_119:
	cvt.u64.u32 	%rd127, %r2076;
	add.s64 	%rd128, %rd2, %rd127;
	ld.local.u8 	%rs114, [%rd128];
	add.s64 	%rd130, %rd129, %rd127;
	ld.const.u8 	%rs115, [%rd130];
	setp.lt.u16 	%p65, %rs114, %rs115;
	@%p65 bra 	$L__BB0_157;
	setp.le.u16 	%p66, %rs114, %rs115;
	add.s32 	%r634, %r2076, -1;
	setp.ne.s32 	%p67, %r2076, 0;
	and.pred  	%p68, %p66, %p67;
	mov.u32 	%r2076, %r634;
	@%p68 bra 	$L__BB0_119;
	bra.uni 	$L__BB0_159;
$L__BB0_121:
	mov.b32 	%r2065, 0;
	mov.u64 	%rd135, d_secp256k1_n;
	mov.u64 	%rd141, d_target_hashes;
$L__BB0_122:
	shr.u32 	%r1415, %r1789, 2;
	xor.b32  	%r1416, %r1415, %r1789;
	shl.b32 	%r1417, %r1785, 4;
	shl.b32 	%r1418, %r1416, 1;
	xor.b32  	%r1419, %r1418, %r1417;
	xor.b32  	%r1420, %r1419, %r1416;
	xor.b32  	%r1421, %r1420, %r1785;
	add.s32 	%r1422, %r2059, %r1421;
	cvt.u16.u32 	%rs285, %r1422;
	add.s16 	%rs1, %rs285, 197;
	shr.u32 	%r1423, %r1788, 2;
	xor.b32  	%r1424, %r1423, %r1788;
	shl.b32 	%r1425, %r1421, 4;
	shl.b32 	%r1426, %r1424, 1;
	xor.b32  	%r1427, %r1426, %r1425;
	xor.b32  	%r1428, %r1427, %r1424;
	xor.b32  	%r1429, %r1428, %r1421;
	add.s32 	%r1431, %r2059, %r1429;
	cvt.u16.u32 	%rs286, %r1431;
	add.s16 	%rs2, %rs286, 138;
	shr.u32 	%r1432, %r1787, 2;
	xor.b32  	%r1433, %r1432, %r1787;
	shl.b32 	%r1434, %r1429, 4;
	shl.b32 	%r1435, %r1433, 1;
	xor.b32  	%r1436, %r1435, %r1434;
	xor.b32  	%r1437, %r1436, %r1433;
	xor.b32  	%r1438, %r1437, %r1429;
	add.s32 	%r1439, %r2059, %r1438;
	cvt.u16.u32 	%rs287, %r1439;
	add.s16 	%rs3, %rs287, 79;
	shr.u32 	%r1440, %r1786, 2;
	xor.b32  	%r1441, %r1440, %r1786;
	shl.b32 	%r1442, %r1438, 4;
	shl.b32 	%r1443, %r1441, 1;
	xor.b32  	%r1444, %r1443, %r1442;
	xor.b32  	%r1445, %r1444, %r1441;
	xor.b32  	%r1446, %r1445, %r1438;
	add.s32 	%r1447, %r2059, %r1446;
	cvt.u16.u32 	%rs288, %r1447;
	add.s16 	%rs4, %rs288, 20;
	shr.u32 	%r1448, %r1785, 2;
	xor.b32  	%r1449, %r1448, %r1785;
	shl.b32 	%r1450, %r1446, 4;
	shl.b32 	%r1451, %r1449, 1;
	xor.b32  	%r1452, %r1451, %r1450;
	xor.b32  	%r1453, %r1452, %r1449;
	xor.b32  	%r1454, %r1453, %r1446;
	add.s32 	%r1455, %r2059, %r1454;
	cvt.u16.u32 	%rs289, %r1455;
	add.s16 	%rs5, %rs289, 217;
	shr.u32 	%r1456, %r1421, 2;
	xor.b32  	%r1457, %r1456, %r1421;
	shl.b32 	%r1458, %r1454, 4;
	shl.b32 	%r1459, %r1457, 1;
	xor.b32  	%r1460, %r1459, %r1458;
	xor.b32  	%r1461, %r1460, %r1457;
	xor.b32  	%r1463, %r1461, %r1454;
	add.s32 	%r1464, %r2059, %r1463;
	cvt.u16.u32 	%rs290, %r1464;
	add.s16 	%rs6, %rs290, 158;
	shr.u32 	%r1465, %r1429, 2;
	xor.b32  	%r1466, %r1465, %r1429;
	shl.b32 	%r1467, %r1463, 4;
	shl.b32 	%r1468, %r1466, 1;
	xor.b32  	%r1469, %r1468, %r1467;
	xor.b32  	%r1470, %r1469, %r1466;
	xor.b32  	%r1471, %r1470, %r1463;
	add.s32 	%r1472, %r2059, %r1471;
	cvt.u16.u32 	%rs291, %r1472;
	add.s16 	%rs7, %rs291, 99;
	shr.u32 	%r1473, %r1438, 2;
	xor.b32  	%r1474, %r1473, %r1438;
	shl.b32 	%r1475, %r1471, 4;
	shl.b32 	%r1476, %r1474, 1;
	xor.b32  	%r1477, %r1476, %r1475;
	xor.b32  	%r1478, %r1477, %r1474;
	xor.b32  	%r1479, %r1478, %r1471;
	add.s32 	%r1480, %r2059, %r1479;
	cvt.u16.u32 	%rs292, %r1480;
	add.s16 	%rs8, %rs292, 40;
	shr.u32 	%r1481, %r1446, 2;
	xor.b32  	%r1482, %r1481, %r1446;
	shl.b32 	%r1483, %r1479, 4;
	shl.b32 	%r1484, %r1482, 1;
	xor.b32  	%r1485, %r1484, %r1483;
	xor.b32  	%r1486, %r1485, %r1482;
	xor.b32  	%r1487, %r1486, %r1479;
	add.s32 	%r1489, %r2059, %r1487;
	cvt.u16.u32 	%rs293, %r1489;
	add.s16 	%rs9, %rs293, 237;
	shr.u32 	%r1490, %r1454, 2;
	xor.b32  	%r1491, %r1490, %r1454;
	shl.b32 	%r1492, %r1487, 4;
	shl.b32 	%r1493, %r1491, 1;
	xor.b32  	%r1494, %r1493, %r1492;
	xor.b32  	%r1495, %r1494, %r1491;
	xor.b32  	%r1496, %r1495, %r1487;
	add.s32 	%r1497, %r2059, %r1496;
	cvt.u16.u32 	%rs294, %r1497;
	add.s16 	%rs10, %rs294, 178;
	shr.u32 	%r1498, %r1463, 2;
	xor.b32  	%r1499, %r1498, %r1463;
	shl.b32 	%r1500, %r1496, 4;
	shl.b32 	%r1501, %r1499, 1;
	xor.b32  	%r1502, %r1501, %r1500;
	xor.b32  	%r1503, %r1502, %r1499;
	xor.b32  	%r1505, %r1503, %r1496;
	add.s32 	%r1506, %r2059, %r1505;
	cvt.u16.u32 	%rs295, %r1506;
	add.s16 	%rs11, %rs295, 119;
	shr.u32 	%r1507, %r1471, 2;
	xor.b32  	%r1508, %r1507, %r1471;
	shl.b32 	%r1509, %r1505, 4;
	shl.b32 	%r1510, %r1508, 1;
	xor.b32  	%r1511, %r1510, %r1509;
	xor.b32  	%r1512, %r1511, %r1508;
	xor.b32  	%r1514, %r1512, %r1505;
	add.s32 	%r1515, %r2059, %r1514;
	cvt.u16.u32 	%rs296, %r1515;
	add.s16 	%rs12, %rs296, 60;
	shr.u32 	%r1516, %r1479, 2;
	xor.b32  	%r1517, %r1516, %r1479;
	shl.b32 	%r1518, %r1514, 4;
	shl.b32 	%r1519, %r1517, 1;
	xor.b32  	%r1520, %r1519, %r1518;
	xor.b32  	%r1521, %r1520, %r1517;
	xor.b32  	%r1523, %r1521, %r1514;
	add.s32 	%r1524, %r2059, %r1523;
	cvt.u16.u32 	%rs297, %r1524;
	add.s16 	%rs13, %rs297, 1;
	shr.u32 	%r1525, %r1487, 2;
	xor.b32  	%r1526, %r1525, %r1487;
	shl.b32 	%r1527, %r1523, 4;
	shl.b32 	%r1528, %r1526, 1;
	xor.b32  	%r1529, %r1528, %r1527;
	xor.b32  	%r1530, %r1529, %r1526;
	xor.b32  	%r1531, %r1530, %r1523;
	add.s32 	%r1532, %r2059, %r1531;
	cvt.u16.u32 	%rs298, %r1532;
	add.s16 	%rs14, %rs298, 198;
	shr.u32 	%r1533, %r1496, 2;
	xor.b32  	%r1534, %r1533, %r1496;
	shl.b32 	%r1535, %r1531, 4;
	shl.b32 	%r1536, %r1534, 1;
	xor.b32  	%r1537, %r1536, %r1535;
	xor.b32  	%r1538, %r1537, %r1534;
	xor.b32  	%r1539, %r1538, %r1531;
	add.s32 	%r1540, %r2059, %r1539;
	cvt.u16.u32 	%rs299, %r1540;
	add.s16 	%rs15, %rs299, 139;
	shr.u32 	%r1541, %r1505, 2;
	xor.b32  	%r1542, %r1541, %r1505;
	shl.b32 	%r1543, %r1539, 4;
	shl.b32 	%r1544, %r1542, 1;
	xor.b32  	%r1545, %r1544, %r1543;
	xor.b32  	%r1546, %r1545, %r1542;
	xor.b32  	%r1547, %r1546, %r1539;
	add.s32 	%r1549, %r2059, %r1547;
	cvt.u16.u32 	%rs300, %r1549;
	add.s16 	%rs16, %rs300, 80;
	cvt.u32.u16 	%r1550, %rs16;
	cvt.u32.u16 	%r1551, %rs15;
	prmt.b32 	%r1552, %r1551, %r1550, 0x3340U;
	cvt.u32.u16 	%r1553, %rs14;
	cvt.u32.u16 	%r1554, %rs13;
	prmt.b32 	%r1555, %r1554, %r1553, 0x3340U;
	prmt.b32 	%r1556, %r1555, %r1552, 0x5410U;
	cvt.u32.u16 	%r1557, %rs12;
	cvt.u32.u16 	%r1558, %rs11;
	prmt.b32 	%r1559, %r1558, %r1557, 0x3340U;
	cvt.u32.u16 	%r1560, %rs10;
	cvt.u32.u16 	%r1561, %rs9;
	prmt.b32 	%r1562, %r1561, %r1560, 0x3340U;
	prmt.b32 	%r1563, %r1562, %r1559, 0x5410U;
	cvt.u32.u16 	%r1564, %rs8;
	cvt.u32.u16 	%r1565, %rs7;
	prmt.b32 	%r1566, %r1565, %r1564, 0x3340U;
	cvt.u32.u16 	%r1567, %rs6;
	cvt.u32.u16 	%r1568, %rs5;
	prmt.b32 	%r1569, %r1568, %r1567, 0x3340U;
	prmt.b32 	%r1570, %r1569, %r1566, 0x5410U;
	cvt.u32.u16 	%r1571, %rs4;
	cvt.u32.u16 	%r1572, %rs3;
	prmt.b32 	%r1573, %r1572, %r1571, 0x3340U;
	cvt.u32.u16 	%r1574, %rs2;
	cvt.u32.u16 	%r1575, %rs1;
	prmt.b32 	%r1576, %r1575, %r1574, 0x3340U;
	prmt.b32 	%r1577, %r1576, %r1573, 0x5410U;
	st.local.v4.b32 	[%rd2], {%r1577, %r1570, %r1563, %r1556};
	shr.u32 	%r1578, %r1514, 2;
	xor.b32  	%r1579, %r1578, %r1514;
	shl.b32 	%r1580, %r1547, 4;
	shl.b32 	%r1581, %r1579, 1;
	xor.b32  	%r1582, %r1581, %r1580;
	xor.b32  	%r1583, %r1582, %r1579;
	xor.b32  	%r1584, %r1583, %r1547;
	add.s32 	%r1585, %r2059, %r1584;
	cvt.u16.u32 	%rs301, %r1585;
	add.s16 	%rs17, %rs301, 21;
	shr.u32 	%r1586, %r1523, 2;
	xor.b32  	%r1587, %r1586, %r1523;
	shl.b32 	%r1588, %r1584, 4;
	shl.b32 	%r1589, %r1587, 1;
	xor.b32  	%r1590, %r1589, %r1588;
	xor.b32  	%r1591, %r1590, %r1587;
	xor.b32  	%r1593, %r1591, %r1584;
	add.s32 	%r1594, %r2059, %r1593;
	cvt.u16.u32 	%rs302, %r1594;
	add.s16 	%rs18, %rs302, 218;
	shr.u32 	%r1595, %r1531, 2;
	xor.b32  	%r1596, %r1595, %r1531;
	shl.b32 	%r1597, %r1593, 4;
	shl.b32 	%r1598, %r1596, 1;
	xor.b32  	%r1599, %r1598, %r1597;
	xor.b32  	%r1600, %r1599, %r1596;
	xor.b32  	%r1602, %r1600, %r1593;
	add.s32 	%r1603, %r2059, %r1602;
	cvt.u16.u32 	%rs303, %r1603;
	add.s16 	%rs19, %rs303, 159;
	shr.u32 	%r1604, %r1539, 2;
	xor.b32  	%r1605, %r1604, %r1539;
	shl.b32 	%r1606, %r1602, 4;
	shl.b32 	%r1607, %r1605, 1;
	xor.b32  	%r1608, %r1607, %r1606;
	xor.b32  	%r1609, %r1608, %r1605;
	xor.b32  	%r1611, %r1609, %r1602;
	add.s32 	%r1612, %r2059, %r1611;
	cvt.u16.u32 	%rs304, %r1612;
	add.s16 	%rs20, %rs304, 100;
	shr.u32 	%r1613, %r1547, 2;
	xor.b32  	%r1614, %r1613, %r1547;
	shl.b32 	%r1615, %r1611, 4;
	shl.b32 	%r1616, %r1614, 1;
	xor.b32  	%r1617, %r1616, %r1615;
	xor.b32  	%r1618, %r1617, %r1614;
	xor.b32  	%r1619, %r1618, %r1611;
	add.s32 	%r1620, %r2059, %r1619;
	cvt.u16.u32 	%rs305, %r1620;
	add.s16 	%rs21, %rs305, 41;
	shr.u32 	%r1621, %r1584, 2;
	xor.b32  	%r1622, %r1621, %r1584;
	shl.b32 	%r1623, %r1619, 4;
	shl.b32 	%r1624, %r1622, 1;
	xor.b32  	%r1625, %r1624, %r1623;
	xor.b32  	%r1626, %r1625, %r1622;
	xor.b32  	%r1627, %r1626, %r1619;
	add.s32 	%r1628, %r2059, %r1627;
	cvt.u16.u32 	%rs306, %r1628;
	add.s16 	%rs22, %rs306, 238;
	shr.u32 	%r1629, %r1593, 2;
	xor.b32  	%r1630, %r1629, %r1593;
	shl.b32 	%r1631, %r1627, 4;
	shl.b32 	%r1632, %r1630, 1;
	xor.b32  	%r1633, %r1632, %r1631;
	xor.b32  	%r1634, %r1633, %r1630;
	xor.b32  	%r1635, %r1634, %r1627;
	add.s32 	%r1637, %r2059, %r1635;
	cvt.u16.u32 	%rs307, %r1637;
	add.s16 	%rs23, %rs307, 179;
	shr.u32 	%r1638, %r1602, 2;
	xor.b32  	%r1639, %r1638, %r1602;
	shl.b32 	%r1640, %r1635, 4;
	shl.b32 	%r1641, %r1639, 1;
	xor.b32  	%r1642, %r1641, %r1640;
	xor.b32  	%r1643, %r1642, %r1639;
	xor.b32  	%r1644, %r1643, %r1635;
	add.s32 	%r1645, %r2059, %r1644;
	cvt.u16.u32 	%rs308, %r1645;
	add.s16 	%rs24, %rs308, 120;
	shr.u32 	%r1646, %r1611, 2;
	xor.b32  	%r1647, %r1646, %r1611;
	shl.b32 	%r1648, %r1644, 4;
	shl.b32 	%r1649, %r1647, 1;
	xor.b32  	%r1650, %r1649, %r1648;
	xor.b32  	%r1651, %r1650, %r1647;
	xor.b32  	%r1653, %r1651, %r1644;
	add.s32 	%r1654, %r2059, %r1653;
	cvt.u16.u32 	%rs309, %r1654;
	add.s16 	%rs25, %rs309, 61;
	shr.u32 	%r1655, %r1619, 2;
	xor.b32  	%r1656, %r1655, %r1619;
	shl.b32 	%r1657, %r1653, 4;
	shl.b32 	%r1658, %r1656, 1;
	xor.b32  	%r1659, %r1658, %r1657;
	xor.b32  	%r1660, %r1659, %r1656;
	xor.b32  	%r1662, %r1660, %r1653;
	add.s32 	%r1663, %r2059, %r1662;
	cvt.u16.u32 	%rs310, %r1663;
	add.s16 	%rs26, %rs310, 2;
	shr.u32 	%r1664, %r1627, 2;
	xor.b32  	%r1665, %r1664, %r1627;
	shl.b32 	%r1666, %r1662, 4;
	shl.b32 	%r1667, %r1665, 1;
	xor.b32  	%r1668, %r1667, %r1666;
	xor.b32  	%r1669, %r1668, %r1665;
	xor.b32  	%r1671, %r1669, %r1662;
	add.s32 	%r1672, %r2059, %r1671;
	cvt.u16.u32 	%rs311, %r1672;
	add.s16 	%rs27, %rs311, 199;
	shr.u32 	%r1673, %r1635, 2;
	xor.b32  	%r1674, %r1673, %r1635;
	shl.b32 	%r1675, %r1671, 4;
	shl.b32 	%r1676, %r1674, 1;
	xor.b32  	%r1677, %r1676, %r1675;
	xor.b32  	%r1678, %r1677, %r1674;
	xor.b32  	%r1789, %r1678, %r1671;
	add.s32 	%r1679, %r2059, %r1789;
	cvt.u16.u32 	%rs312, %r1679;
	add.s16 	%rs28, %rs312, 140;
	shr.u32 	%r1680, %r1644, 2;
	xor.b32  	%r1681, %r1680, %r1644;
	shl.b32 	%r1682, %r1789, 4;
	shl.b32 	%r1683, %r1681, 1;
	xor.b32  	%r1684, %r1683, %r1682;
	xor.b32  	%r1685, %r1684, %r1681;
	xor.b32  	%r1788, %r1685, %r1789;
	add.s32 	%r1686, %r2059, %r1788;
	cvt.u16.u32 	%rs313, %r1686;
	add.s16 	%rs29, %rs313, 81;
	shr.u32 	%r1687, %r1653, 2;
	xor.b32  	%r1688, %r1687, %r1653;
	shl.b32 	%r1689, %r1788, 4;
	shl.b32 	%r1690, %r1688, 1;
	xor.b32  	%r1691, %r1690, %r1689;
	xor.b32  	%r1692, %r1691, %r1688;
	xor.b32  	%r1787, %r1692, %r1788;
	add.s32 	%r1694, %r2059, %r1787;
	cvt.u16.u32 	%rs314, %r1694;
	add.s16 	%rs30, %rs314, 22;
	shr.u32 	%r1695, %r1662, 2;
	xor.b32  	%r1696, %r1695, %r1662;
	shl.b32 	%r1697, %r1787, 4;
	shl.b32 	%r1698, %r1696, 1;
	xor.b32  	%r1699, %r1698, %r1697;
	xor.b32  	%r1700, %r1699, %r1696;
	xor.b32  	%r1786, %r1700, %r1787;
	add.s32 	%r1701, %r2059, %r1786;
	cvt.u16.u32 	%rs315, %r1701;
	add.s16 	%rs31, %rs315, 219;
	shr.u32 	%r1702, %r1671, 2;
	xor.b32  	%r1703, %r1702, %r1671;
	shl.b32 	%r1704, %r1786, 4;
	shl.b32 	%r1705, %r1703, 1;
	xor.b32  	%r1706, %r1705, %r1704;
	xor.b32  	%r1707, %r1706, %r1703;
	xor.b32  	%r1785, %r1707, %r1786;
	add.s32 	%r2059, %r2059, 11597984;
	add.s32 	%r1709, %r1785, %r2059;
	cvt.u16.u32 	%rs316, %r1709;
	cvt.u32.u16 	%r1710, %rs31;
	prmt.b32 	%r1711, %r1710, %r1709, 0x3340U;
	cvt.u32.u16 	%r1712, %rs30;
	cvt.u32.u16 	%r1713, %rs29;
	prmt.b32 	%r1714, %r1713, %r1712, 0x3340U;
	prmt.b32 	%r1715, %r1714, %r1711, 0x5410U;
	cvt.u32.u16 	%r1716, %rs28;
	cvt.u32.u16 	%r1717, %rs27;
	prmt.b32 	%r1718, %r1717, %r1716, 0x3340U;
	cvt.u32.u16 	%r1719, %rs26;
	cvt.u32.u16 	%r1720, %rs25;
	prmt.b32 	%r1721, %r1720, %r1719, 0x3340U;
	prmt.b32 	%r1722, %r1721, %r1718, 0x5410U;
	cvt.u32.u16 	%r1723, %rs24;
	cvt.u32.u16 	%r1724, %rs23;
	prmt.b32 	%r1725, %r1724, %r1723, 0x3340U;
	cvt.u32.u16 	%r1726, %rs22;
	cvt.u32.u16 	%r1727, %rs21;
	prmt.b32 	%r1728, %r1727, %r1726, 0x3340U;
	prmt.b32 	%r1729, %r1728, %r1725, 0x5410U;
	cvt.u32.u16 	%r1730, %rs20;
	cvt.u32.u16 	%r1731, %rs19;
	prmt.b32 	%r1732, %r1731, %r1730, 0x3340U;
	cvt.u32.u16 	%r1733, %rs18;
	cvt.u32.u16 	%r1734, %rs17;
	prmt.b32 	%r1735, %r1734, %r1733, 0x3340U;
	prmt.b32 	%r1736, %r1735, %r1732, 0x5410U;
	st.local.v4.b32 	[%rd2+16], {%r1736, %r1729, %r1722, %r1715};
	or.b16  	%rs317, %rs1, %rs2;
	or.b16  	%rs318, %rs317, %rs3;
	or.b16  	%rs319, %rs318, %rs4;
	or.b16  	%rs320, %rs319, %rs5;
	or.b16  	%rs321, %rs320, %rs6;
	or.b16  	%rs322, %rs321, %rs7;
	or.b16  	%rs323, %rs322, %rs8;
	or.b16  	%rs324, %rs323, %rs9;
	or.b16  	%rs325, %rs324, %rs10;
	or.b16  	%rs326, %rs325, %rs11;
	or.b16  	%rs327, %rs326, %rs12;
	or.b16  	%rs328, %rs327, %rs13;
	or.b16  	%rs329, %rs328, %rs14;
	or.b16  	%rs330, %rs329, %rs15;
	or.b16  	%rs331, %rs330, %rs16;
	or.b16  	%rs332, %rs331, %rs17;
	or.b16  	%rs333, %rs332, %rs18;
	or.b16  	%rs334, %rs333, %rs19;
	or.b16  	%rs335, %rs334, %rs20;
	or.b16  	%rs336, %rs335, %rs21;
	or.b16  	%rs337, %rs336, %rs22;
	or.b16  	%rs338, %rs337, %rs23;
	or.b16  	%rs339, %rs338, %rs24;
	or.b16  	%rs340, %rs339, %rs25;
	or.b16  	%rs341, %rs340, %rs26;
	or.b16  	%rs342, %rs341, %rs27;
	or.b16  	%rs343, %rs342, %rs28;
	or.b16  	%rs344, %rs343, %rs29;
	or.b16  	%rs345, %rs344, %rs30;
	or.b16  	%rs346, %rs345, %rs31;
	or.b16  	%rs347, %rs346, %rs316;
	and.b16  	%rs348, %rs347, 255;
	setp.eq.s16 	%p71, %rs348, 0;
	@%p71 bra 	$L__BB0_156;
	mov.b32 	%r2066, 31;
$L__BB0_124:
	cvt.u64.u32 	%rd133, %r2066;
	add.s64 	%rd134, %rd2, %rd133;
	ld.local.u8 	%rs32, [%rd134];
	add.s64 	%rd136, %rd135, %rd133;
	ld.const.u8 	%rs349, [%rd136];
	setp.lt.u16 	%p72, %rs32, %rs349;
	@%p72 bra 	$L__BB0_126;
	cvt.u64.u32 	%rd137, %r2066;
	mov.u64 	%rd138, d_secp256k1_n;
	add.s64 	%rd139, %rd138, %rd137;
	ld.const.u8 	%rs350, [%rd139];
	setp.le.u16 	%p73, %rs32, %rs350;
	add.s32 	%r613, %r2066, -1;
	setp.ne.s32 	%p74, %r2066, 0;
	and.pred  	%p75, %p73, %p74;
	mov.u32 	%r2066, %r613;
	@%p75 bra 	$L__BB0_124;
	bra.uni 	$L__BB0_156;
$L__BB0_126:
	xor.b16  	%rs33, %rs2, 13;
	xor.b16  	%rs34, %rs3, 26;
	xor.b16  	%rs35, %rs4, 39;
	xor.b16  	%rs36, %rs5, 52;
	xor.b16  	%rs37, %rs6, 65;
	xor.b16  	%rs38, %rs7, 78;
	xor.b16  	%rs39, %rs8, 91;
	xor.b16  	%rs40, %rs9, 104;
	xor.b16  	%rs41, %rs10, 117;
	xor.b16  	%rs42, %rs11, -126;
	xor.b16  	%rs43, %rs12, -113;
	xor.b16  	%rs44, %rs13, -100;
	xor.b16  	%rs45, %rs14, -87;
	xor.b16  	%rs46, %rs15, -74;
	xor.b16  	%rs47, %rs16, -61;
	xor.b16  	%rs48, %rs17, -48;
	xor.b16  	%rs49, %rs18, -35;
	xor.b16  	%rs50, %rs19, -22;
	xor.b16  	%rs51, %rs20, -9;
	xor.b16  	%rs52, %rs21, 4;
	xor.b16  	%rs53, %rs22, 17;
	xor.b16  	%rs54, %rs23, 30;
	xor.b16  	%rs55, %rs24, 43;
	xor.b16  	%rs56, %rs25, 56;
	xor.b16  	%rs57, %rs26, 69;
	xor.b16  	%rs58, %rs27, 82;
	xor.b16  	%rs59, %rs28, 95;
	xor.b16  	%rs60, %rs29, 108;
	xor.b16  	%rs61, %rs30, 121;
	xor.b16  	%rs62, %rs31, -122;
	mov.b32 	%r2067, -20;
	mov.u64 	%rd154, %rd3;
$L__BB0_127:
	cvt.u16.u32 	%rs351, %r2067;
	add.s16 	%rs352, %rs351, 20;
	add.s16 	%rs353, %rs1, %rs352;
	and.b16  	%rs354, %rs1, 1;
	or.b16  	%rs355, %rs354, 2;
	xor.b16  	%rs356, %rs353, %rs355;
	shl.b16 	%rs357, %rs352, 1;
	add.s16 	%rs358, %rs33, %rs357;
	xor.b16  	%rs359, %rs358, %rs356;
	mad.lo.s16 	%rs360, %rs352, 3, %rs34;
	xor.b16  	%rs361, %rs360, %rs359;
	shl.b16 	%rs362, %rs352, 2;
	add.s16 	%rs363, %rs35, %rs362;
	xor.b16  	%rs364, %rs363, %rs361;
	mad.lo.s16 	%rs365, %rs352, 5, %rs36;
	xor.b16  	%rs366, %rs365, %rs364;
	mad.lo.s16 	%rs367, %rs352, 6, %rs37;
	xor.b16  	%rs368, %rs367, %rs366;
	mad.lo.s16 	%rs369, %rs352, 7, %rs38;
	xor.b16  	%rs370, %rs369, %rs368;
	shl.b16 	%rs371, %rs352, 3;
	add.s16 	%rs372, %rs39, %rs371;
	xor.b16  	%rs373, %rs372, %rs370;
	mad.lo.s16 	%rs374, %rs352, 9, %rs40;
	xor.b16  	%rs375, %rs374, %rs373;
	mad.lo.s16 	%rs376, %rs352, 10, %rs41;
	xor.b16  	%rs377, %rs376, %rs375;
	mad.lo.s16 	%rs378, %rs352, 11, %rs42;
	xor.b16  	%rs379, %rs378, %rs377;
	mad.lo.s16 	%rs380, %rs352, 12, %rs43;
	xor.b16  	%rs381, %rs380, %rs379;
	mad.lo.s16 	%rs382, %rs352, 13, %rs44;
	xor.b16  	%rs383, %rs382, %rs381;
	mad.lo.s16 	%rs384, %rs352, 14, %rs45;
	xor.b16  	%rs385, %rs384, %rs383;
	mad.lo.s16 	%rs386, %rs352, 15, %rs46;
	xor.b16  	%rs387, %rs386, %rs385;
	shl.b16 	%rs388, %rs352, 4;
	add.s16 	%rs389, %rs47, %rs388;
	xor.b16  	%rs390, %rs389, %rs387;
	mad.lo.s16 	%rs391, %rs352, 17, %rs48;
	xor.b16  	%rs392, %rs391, %rs390;
	mad.lo.s16 	%rs393, %rs352, 18, %rs49;
	xor.b16  	%rs394, %rs393, %rs392;
	mad.lo.s16 	%rs395, %rs352, 19, %rs50;
	xor.b16  	%rs396, %rs395, %rs394;
	mad.lo.s16 	%rs397, %rs352, 20, %rs51;
	xor.b16  	%rs398, %rs397, %rs396;
	mad.lo.s16 	%rs399, %rs352, 21, %rs52;
	xor.b16  	%rs400, %rs399, %rs398;
	mad.lo.s16 	%rs401, %rs352, 22, %rs53;
	xor.b16  	%rs402, %rs401, %rs400;
	mad.lo.s16 	%rs403, %rs352, 23, %rs54;
	xor.b16  	%rs404, %rs403, %rs402;
	mad.lo.s16 	%rs405, %rs352, 24, %rs55;
	xor.b16  	%rs406, %rs405, %rs404;
	mad.lo.s16 	%rs407, %rs352, 25, %rs56;
	xor.b16  	%rs408, %rs407, %rs406;
	mad.lo.s16 	%rs409, %rs352, 26, %rs57;
	xor.b16  	%rs410, %rs409, %rs408;
	mad.lo.s16 	%rs411, %rs352, 27, %rs58;
	xor.b16  	%rs412, %rs411, %rs410;
	mad.lo.s16 	%rs413, %rs352, 28, %rs59;
	xor.b16  	%rs414, %rs413, %rs412;
	mad.lo.s16 	%rs415, %rs352, 29, %rs60;
	xor.b16  	%rs416, %rs415, %rs414;
	mad.lo.s16 	%rs417, %rs352, 30, %rs61;
	xor.b16  	%rs418, %rs417, %rs416;
	mad.lo.s16 	%rs419, %rs352, 31, %rs62;
	xor.b16  	%rs420, %rs419, %rs418;
	shl.b16 	%rs421, %rs352, 5;
	add.s32 	%r1739, %r1785, %r2059;
	cvt.u16.u32 	%rs422, %r1739;
	xor.b16  	%rs423, %rs422, 147;
	add.s16 	%rs424, %rs423, %rs421;
	xor.b16  	%rs425, %rs424, %rs420;
	mul.lo.s16 	%rs426, %rs425, 31;
	st.local.u8 	[%rd154], %rs426;
	add.s32 	%r2067, %r2067, 1;
	add.s64 	%rd154, %rd154, 1;
	setp.ne.s32 	%p76, %r2067, 0;
	@%p76 bra 	$L__BB0_127;
	ld.local.u32 	%r1741, [%rd3];
	bfe.u32 	%r1742, %r1741, 0, 8;
	cvt.u16.u32 	%rs63, %r1742;
	bfe.u32 	%r1743, %r1741, 8, 8;
	cvt.u16.u32 	%rs64, %r1743;
	bfe.u32 	%r1744, %r1741, 16, 8;
	cvt.u16.u32 	%rs65, %r1744;
	bfe.u32 	%r1745, %r1741, 24, 8;
	cvt.u16.u32 	%rs66, %r1745;
	ld.local.u32 	%r1746, [%rd3+4];
	bfe.u32 	%r1747, %r1746, 0, 8;
	cvt.u16.u32 	%rs67, %r1747;
	bfe.u32 	%r1748, %r1746, 8, 8;
	cvt.u16.u32 	%rs68, %r1748;
	bfe.u32 	%r1749, %r1746, 16, 8;
	cvt.u16.u32 	%rs69, %r1749;
	bfe.u32 	%r1750, %r1746, 24, 8;
	cvt.u16.u32 	%rs70, %r1750;
	ld.local.u32 	%r1751, [%rd3+8];
	bfe.u32 	%r1752, %r1751, 0, 8;
	cvt.u16.u32 	%rs71, %r1752;
	bfe.u32 	%r1753, %r1751, 8, 8;
	cvt.u16.u32 	%rs72, %r1753;
	bfe.u32 	%r1754, %r1751, 16, 8;
	cvt.u16.u32 	%rs73, %r1754;
	bfe.u32 	%r1755, %r1751, 24, 8;
	cvt.u16.u32 	%rs74, %r1755;
	ld.local.u32 	%r1756, [%rd3+12];
	bfe.u32 	%r1757, %r1756, 0, 8;
	cvt.u16.u32 	%rs75, %r1757;
	bfe.u32 	%r1758, %r1756, 8, 8;
	cvt.u16.u32 	%rs76, %r1758;
	bfe.u32 	%r1759, %r1756, 16, 8;
	cvt.u16.u32 	%rs77, %r1759;
	bfe.u32 	%r1760, %r1756, 24, 8;
	cvt.u16.u32 	%rs78, %r1760;
	ld.local.u32 	%r1761, [%rd3+16];
	bfe.u32 	%r1762, %r1761, 0, 8;
	cvt.u16.u32 	%rs79, %r1762;
	bfe.u32 	%r1763, %r1761, 8, 8;
	cvt.u16.u32 	%rs80, %r1763;
	bfe.u32 	%r1764, %r1761, 16, 8;
	cvt.u16.u32 	%rs81, %r1764;
	bfe.u32 	%r1765, %r1761, 24, 8;
	cvt.u16.u32 	%rs82, %r1765;
	mov.b32 	%r2068, 0;
	and.b16  	%rs428, %rs63, 255;
	and.b16  	%rs430, %rs64, 255;
	and.b16  	%rs432, %rs65, 255;
	and.b16  	%rs434, %rs66, 255;
	and.b16  	%rs436, %rs67, 255;
	and.b16  	%rs438, %rs68, 255;
	and.b16  	%rs440, %rs69, 255;
	and.b16  	%rs442, %rs70, 255;
	and.b16  	%rs444, %rs71, 255;
	and.b16  	%rs446, %rs72, 255;
	and.b16  	%rs448, %rs73, 255;
	and.b16  	%rs450, %rs74, 255;
	and.b16  	%rs452, %rs75, 255;
	and.b16  	%rs454, %rs76, 255;
	and.b16  	%rs456, %rs77, 255;
	and.b16  	%rs458, %rs78, 255;
	and.b16  	%rs460, %rs79, 255;
	and.b16  	%rs462, %rs80, 255;
	and.b16  	%rs464, %rs81, 255;
	and.b16  	%rs466, %rs82, 255;
$L__BB0_129:
	mul.wide.u32 	%rd140, %r2068, 20;
	add.s64 	%rd11, %rd141, %rd140;
	ld.const.u8 	%rs427, [%rd11];
	setp.eq.s16 	%p77, %rs428, %rs427;
	@%p77 bra 	$L__BB0_131;
$L__BB0_130:
	add.s32 	%r2068, %r2068, 1;
	setp.eq.s32 	%p97, %r2068, %r1087;
	@%p97 bra 	$L__BB0_156;
	bra.uni 	$L__BB0_129;
$L__BB0_131:
	ld.const.u8 	%rs429, [%rd11+1];
	setp.ne.s16 	%p78, %rs430, %rs429;
	@%p78 bra 	$L__BB0_130;
	ld.const.u8 	%rs431, [%rd11+2];
	setp.ne.s16 	%p79, %rs432, %rs431;
	@%p79 bra 	$L__BB0_130;
	ld.const.u8 	%rs433, [%rd11+3];
	setp.ne.s16 	%p80, %rs434, %rs433;
	@%p80 bra 	$L__BB0_130;
	ld.const.u8 	%rs435, [%rd11+4];
	setp.ne.s16 	%p81, %rs436, %rs435;
	@%p81 bra 	$L__BB0_130;
	ld.const.u8 	%rs437, [%rd11+5];
	setp.ne.s16 	%p82, %rs438, %rs437;
	@%p82 bra 	$L__BB0_130;
	ld.const.u8 	%rs439, [%rd11+6];
	setp.ne.s16 	%p83, %rs440, %rs439;
	@%p83 bra 	$L__BB0_130;
	ld.const.u8 	%rs441, [%rd11+7];
	setp.ne.s16 	%p84, %rs442, %rs441;
	@%p84 bra 	$L__BB0_130;
	ld.const.u8 	%rs443, [%rd11+8];
	setp.ne.s16 	%p85, %rs444, %rs443;
	@%p85 bra 	$L__BB0_130;
	ld.const.u8 	%rs445, [%rd11+9];
	setp.ne.s16 	%p86, %rs446, %rs445;
	@%p86 bra 	$L__BB0_130;
	ld.const.u8 	%rs447, [%rd11+10];
	setp.ne.s16 	%p87, %rs448, %rs447;
	@%p87 bra 	$L__BB0_130;
	ld.const.u8 	%rs449, [%rd11+11];
	setp.ne.s16 	%p88, %rs450, %rs449;
	@%p88 bra 	$L__BB0_130;
	ld.const.u8 	%rs451, [%rd11+12];
	setp.ne.s16 	%p89, %rs452, %rs451;
	@%p89 bra 	$L__BB0_130;
	ld.const.u8 	%rs453, [%rd11+13];
	setp.ne.s16 	%p90, %rs454, %rs453;
	@%p90 bra 	$L__BB0_130;
	ld.const.u8 	%rs455, [%rd11+14];
	setp.ne.s16 	%p91, %rs456, %rs455;
	@%p91 bra 	$L__BB0_130;
	ld.const.u8 	%rs457, [%rd11+15];
	setp.ne.s16 	%p92, %rs458, %rs457;
	@%p92 bra 	$L__BB0_130;
	ld.const.u8 	%rs459, [%rd11+16];
	setp.ne.s16 	%p93, %rs460, %rs459;
	@%p93 bra 	$L__BB0_130;
	ld.const.u8 	%rs461, [%rd11+17];
	setp.ne.s16 	%p94, %rs462, %rs461;
	@%p94 bra 	$L__BB0_130;
	ld.const.u8 	%rs463, [%rd11+18];
	setp.ne.s16 	%p95, %rs464, %rs463;
	@%p95 bra 	$L__BB0_130;
	ld.const.u8 	%rs465, [%rd11+19];
	setp.ne.s16 	%p96, %rs466, %rs465;
	@%p96 bra 	$L__BB0_130;
	ld.param.u64 	%rd152, [_Z17bruteforce_kernelP12SearchResultPiy_param_1];
	cvta.to.global.u64 	%rd142, %rd152;
	atom.global.add.u32 	%r618, [%rd142], 1;
	setp.gt.s32 	%p98, %r618, 999;
	@%p98 bra 	$L__BB0_156;
	ld.param.u64 	%rd151, [_Z17bruteforce_kernelP12SearchResultPiy_param_0];
	cvta.to.global.u64 	%rd144, %rd151;
	mul.wide.s32 	%rd145, %r618, 56;
	add.s64 	%rd12, %rd144, %rd145;
	mov.b64 	%rd155, 0;
$L__BB0_152:
	add.s64 	%rd146, %rd2, %rd155;
	ld.local.u8 	%rs467, [%rd146];
	add.s64 	%rd147, %rd12, %rd155;
	st.global.u8 	[%rd147], %rs467;
	add.s64 	%rd14, %rd155, 1;
	setp.lt.u64 	%p99, %rd155, 31;
	mov.u64 	%rd155, %rd14;
	@%p99 bra 	$L__BB0_152;
	mov.b64 	%rd156, 0;
$L__BB0_154:
	add.s64 	%rd149, %rd3, %rd156;
	ld.local.u8 	%rs468, [%rd149];
	add.s64 	%rd150, %rd156, %rd12;
	st.global.u8 	[%rd150+32], %rs468;
	add.s64 	%rd16, %rd156, 1;
	setp.lt.u64 	%p100, %rd156, 19;
	mov.u64 	%rd156, %rd16;
	@%p100 bra 	$L__BB0_154;
	mov.b32 	%r1766, 1;
	st.global.u32 	[%rd12+52], %r1766;
$L__BB0_156:
	add.s32 	%r2065, %r2065, 1;
	setp.eq.s32 	%p101, %r2065, 128;
	@%p101 bra 	$L__BB0_160;
	bra.uni 	$L__BB0_122;
$L__BB0_157:
	xor.b16  	%rs116, %rs84, 13;
	xor.b16  	%rs117, %rs85, 26;
	xor.b16  	%rs118, %rs86, 39;
	xor.b16  	%rs119, %rs87, 52;
	xor.b16  	%rs120, %rs88, 65;
	xor.b16  	%rs121, %rs89, 78;
	xor.b16  	%rs122, %rs90, 91;
	xor.b16  	%rs123, %rs91, 104;
	xor.b16  	%rs124, %rs92, 117;
	xor.b16  	%rs125, %rs93, -126;
	xor.b16  	%rs126, %rs94, -113;
	xor.b16  	%rs127, %rs95, -100;
	xor.b16  	%rs128, %rs96, -87;
	xor.b16  	%rs129, %rs97, -74;
	xor.b16  	%rs130, %rs98, -61;
	xor.b16  	%rs131, %rs99, -48;
	xor.b16  	%rs132, %rs100, -35;
	xor.b16  	%rs133, %rs101, -22;
	xor.b16  	%rs134, %rs102, -9;
	xor.b16  	%rs135, %rs103, 4;
	xor.b16  	%rs136, %rs104, 17;
	xor.b16  	%rs137, %rs105, 30;
	xor.b16  	%rs138, %rs106, 43;
	xor.b16  	%rs139, %rs107, 56;
	xor.b16  	%rs140, %rs108, 69;
	xor.b16  	%rs141, %rs109, 82;
	xor.b16  	%rs142, %rs110, 95;
	xor.b16  	%rs143, %rs111, 108;
	xor.b16  	%rs144, %rs112, 121;
	xor.b16  	%rs145, %rs113, -122;
	mov.b32 	%r2077, 0;
$L__BB0_158:
	cvt.u64.u32 	%rd131, %r2077;
	add.s64 	%rd132, %rd3, %rd131;
	cvt.u16.u32 	%rs210, %r2077;
	add.s16 	%rs211, %rs83, %rs210;
	and.b16  	%rs212, %rs83, 1;
	or.b16  	%rs213, %rs212, 2;
	xor.b16  	%rs214, %rs211, %rs213;
	shl.b16 	%rs215, %rs210, 1;
	add.s16 	%rs216, %rs116, %rs215;
	xor.b16  	%rs217, %rs216, %rs214;
	mad.lo.s16 	%rs218, %rs210, 3, %rs117;
	xor.b16  	%rs219, %rs218, %rs217;
	shl.b16 	%rs220, %rs210, 2;
	add.s16 	%rs221, %rs118, %rs220;
	xor.b16  	%rs222, %rs221, %rs219;
	mad.lo.s16 	%rs223, %rs210, 5, %rs119;
	xor.b16  	%rs224, %rs223, %rs222;
	mad.lo.s16 	%rs225, %rs210, 6, %rs120;
	xor.b16  	%rs226, %rs225, %rs224;
	mad.lo.s16 	%rs227, %rs210, 7, %rs121;
	xor.b16  	%rs228, %rs227, %rs226;
	shl.b16 	%rs229, %rs210, 3;
	add.s16 	%rs230, %rs122, %rs229;
	xor.b16  	%rs231, %rs230, %rs228;
	mad.lo.s16 	%rs232, %rs210, 9, %rs123;
	xor.b16  	%rs233, %rs232, %rs231;
	mad.lo.s16 	%rs234, %rs210, 10, %rs124;
	xor.b16  	%rs235, %rs234, %rs233;
	mad.lo.s16 	%rs236, %rs210, 11, %rs125;
	xor.b16  	%rs237, %rs236, %rs235;
	mad.lo.s16 	%rs238, %rs210, 12, %rs126;
	xor.b16  	%rs239, %rs238, %rs237;
	mad.lo.s16 	%rs240, %rs210, 13, %rs127;
	xor.b16  	%rs241, %rs240, %rs239;
	mad.lo.s16 	%rs242, %rs210, 14, %rs128;
	xor.b16  	%rs243, %rs242, %rs241;
	mad.lo.s16 	%rs244, %rs210, 15, %rs129;
	xor.b16  	%rs245, %rs244, %rs243;
	shl.b16 	%rs246, %rs210, 4;
	add.s16 	%rs247, %rs130, %rs246;
	xor.b16  	%rs248, %rs247, %rs245;
	mad.lo.s16 	%rs249, %rs210, 17, %rs131;
	xor.b16  	%rs250, %rs249, %rs248;
	mad.lo.s16 	%rs251, %rs210, 18, %rs132;
	xor.b16  	%rs252, %rs251, %rs250;
	mad.lo.s16 	%rs253, %rs210, 19, %rs133;
	xor.b16  	%rs254, %rs253, %rs252;
	mad.lo.s16 	%rs255, %rs210, 20, %rs134;
	xor.b16  	%rs256, %rs255, %rs254;
	mad.lo.s16 	%rs257, %rs210, 21, %rs135;
	xor.b16  	%rs258, %rs257, %rs256;
	mad.lo.s16 	%rs259, %rs210, 22, %rs136;
	xor.b16  	%rs260, %rs259, %rs258;
	mad.lo.s16 	%rs261, %rs210, 23, %rs137;
	xor.b16  	%rs262, %rs261, %rs260;
	mad.lo.s16 	%rs263, %rs210, 24, %rs138;
	xor.b16  	%rs264, %rs263, %rs262;
	mad.lo.s16 	%rs265, %rs210, 25, %rs139;
	xor.b16  	%rs266, %rs265, %rs264;
	mad.lo.s16 	%rs267, %rs210, 26, %rs140;
	xor.b16  	%rs268, %rs267, %rs266;
	mad.lo.s16 	%rs269, %rs210, 27, %rs141;
	xor.b16  	%rs270, %rs269, %rs268;
	mad.lo.s16 	%rs271, %rs210, 28, %rs142;
	xor.b16  	%rs272, %rs271, %rs270;
	mad.lo.s16 	%rs273, %rs210, 29, %rs143;
	xor.b16  	%rs274, %rs273, %rs272;
	mad.lo.s16 	%rs275, %rs210, 30, %rs144;
	xor.b16  	%rs276, %rs275, %rs274;
	mad.lo.s16 	%rs277, %rs210, 31, %rs145;
	xor.b16  	%rs278, %rs277, %rs276;
	shl.b16 	%rs279, %rs210, 5;
	cvt.u16.u32 	%rs280, %r1383;
	xor.b16  	%rs281, %rs280, 147;
	add.s16 	%rs282, %rs281, %rs279;
	xor.b16  	%rs283, %rs282, %rs278;
	mul.lo.s16 	%rs284, %rs283, 31;
	st.local.u8 	[%rd132], %rs284;
	add.s32 	%r2077, %r2077, 1;
	setp.ne.s32 	%p69, %r2077, 20;
	@%p69 bra 	$L__BB0_158;
$L__BB0_159:
	add.s32 	%r2075, %r2075, 1;
	setp.ne.s32 	%p70, %r2075, 128;
	@%p70 bra 	$L__BB0_117;
$L__BB0_160:
	ret;

}


// ===== COMPILED SASS (sm_100) =====

	.target	sm_100

	.elftype	@"ET_EXEC"


//--------------------- .note.nv.tkinfo           --------------------------
	.section	.note.nv.tkinfo,"",@"SHT_NOTE"
	.sectionflags	@"SHF_NOTE_NV_TKINFO"
	.tkinfo
        /*0018*/ 	.word	0x00000002
        /*0030*/ 	.string	""
        /*0030*/ 	.string	"ptxas"
        /*0030*/ 	.string	"Cuda compilation tools, release 13.0, V13.0.88"
        /*0030*/ 	.string	"Build cuda_13.0.r13.0/compiler.36424714_0"
        /*0030*/ 	.string	"-arch sm_100 -m 64 "



//--------------------- .note.nv.cuinfo           --------------------------
	.section	.note.nv.cuinfo,"",@"SHT_NOTE"
	.sectionflags	@"SHF_NOTE_NV_CUINFO"
        /*0018*/ 	.short	0x0002
        /*001a*/ 	.short	0x0064
        /*001c*/ 	.short	0x0082
	.zero		2


//--------------------- .nv.info                  --------------------------
	.section	.nv.info,"",@"SHT_CUDA_INFO"
	.align	4


	//----- nvinfo : EIATTR_REGCOUNT
	.align		4
        /*0000*/ 	.byte	0x04, 0x2f
        /*0002*/ 	.short	(.L_13 - .L_12)
	.align		4
.L_12:
        /*0004*/ 	.word	index@(_Z17bruteforce_kernelP12SearchResultPiy)
        /*0008*/ 	.word	0x00000038


	//----- nvinfo : EIATTR_FRAME_SIZE
	.align		4
.L_13:
        /*000c*/ 	.byte	0x04, 0x11
        /*000e*/ 	.short	(.L_15 - .L_14)
	.align		4
.L_14:
        /*0010*/ 	.word	index@(_Z17bruteforce_kernelP12SearchResultPiy)
        /*0014*/ 	.word	0x00000070


	//----- nvinfo : EIATTR_MIN_STACK_SIZE
	.align		4
.L_15:
        /*0018*/ 	.byte	0x04, 0x12
        /*001a*/ 	.short	(.L_17 - .L_16)
	.align		4
.L_16:
        /*001c*/ 	.word	index@(_Z17bruteforce_kernelP12SearchResultPiy)
        /*0020*/ 	.word	0x00000070
.L_17:


//--------------------- .nv.compat                --------------------------
	.section	.nv.compat,"",@"SHT_CUDA_COMPAT_INFO"
	.align	4
        /*0000*/ 	.byte	0x02, 0x09, 0x00, 0x00, 0x02, 0x02, 0x01, 0x00, 0x02, 0x05, 0x05, 0x00, 0x03, 0x07, 0x01, 0x01
        /*0010*/ 	.byte	0x02, 0x03, 0x00, 0x00, 0x02, 0x06, 0x01, 0x00, 0x04, 0x0b, 0x08, 0x00, 0x09, 0x00, 0x00, 0x00
        /*0020*/ 	.byte	0x00, 0x00, 0x00, 0x00


//--------------------- .nv.info._Z17bruteforce_kernelP12SearchResultPiy --------------------------
	.section	.nv.info._Z17bruteforce_kernelP12SearchResultPiy,"",@"SHT_CUDA_INFO"
	.sectionflags	@""
	.align	4


	//----- nvinfo : EIATTR_CUDA_API_VERSION
	.align		4
        /*0000*/ 	.byte	0x04, 0x37
        /*0002*/ 	.short	(.L_19 - .L_18)
.L_18:
        /*0004*/ 	.word	0x00000082


	//----- nvinfo : EIATTR_KPARAM_INFO
	.align		4
.L_19:
        /*0008*/ 	.byte	0x04, 0x17
        /*000a*/ 	.short	(.L_21 - .L_20)
.L_20:
        /*000c*/ 	.word	0x00000000
        /*0010*/ 	.short	0x0002
        /*0012*/ 	.short	0x0010
        /*0014*/ 	.byte	0x00, 0xf0, 0x21, 0x00


	//----- nvinfo : EIATTR_KPARAM_INFO
	.align		4
.L_21:
        /*0018*/ 	.byte	0x04, 0x17
        /*001a*/ 	.short	(.L_23 - .L_22)
.L_22:
        /*001c*/ 	.word	0x00000000
        /*0020*/ 	.short	0x0001
        /*0022*/ 	.short	0x0008
        /*0024*/ 	.byte	0x00, 0xf5, 0x21, 0x00


	//----- nvinfo : EIATTR_KPARAM_INFO
	.align		4
.L_23:
        /*0028*/ 	.byte	0x04, 0x17
        /*002a*/ 	.short	(.L_25 - .L_24)
.L_24:
        /*002c*/ 	.word	0x00000000
        /*0030*/ 	.short	0x0000
        /*0032*/ 	.short	0x0000
        /*0034*/ 	.byte	0x00, 0xf5, 0x21, 0x00


	//----- nvinfo : EIATTR_SPARSE_MMA_MASK
	.align		4
.L_25:
        /*0038*/ 	.byte	0x03, 0x50
        /*003a*/ 	.short	0x0000


	//----- nvinfo : EIATTR_MAXREG_COUNT
	.align		4
        /*003c*/ 	.byte	0x03, 0x1b
        /*003e*/ 	.short	0x00ff


	//----- nvinfo : EIATTR_MERCURY_ISA_VERSION
	.align		4
        /*0040*/ 	.byte	0x03, 0x5f
        /*0042*/ 	.short	0x0101


	//----- nvinfo : EIATTR_INT_WARP_WIDE_INSTR_OFFSETS
	.align		4
        /*0044*/ 	.byte	0x04, 0x31
        /*0046*/ 	.short	(.L_27 - .L_26)


	//   ....[0]....
.L_26:
        /*0048*/ 	.word	0x00006da0


	//   ....[1]....
        /*004c*/ 	.word	0x00006e30


	//----- nvinfo : EIATTR_VRC_CTA_INIT_COUNT
	.align		4
.L_27:
        /*0050*/ 	.byte	0x02, 0x4a
	.zero		1
	.zero		1


	//----- nvinfo : EIATTR_EXIT_INSTR_OFFSETS
	.align		4
        /*0054*/ 	.byte	0x04, 0x1c
        /*0056*/ 	.short	(.L_29 - .L_28)


	//   ....[0]....
.L_28:
        /*0058*/ 	.word	0x00004d30


	//   ....[1]....
        /*005c*/ 	.word	0x00007570


	//----- nvinfo : EIATTR_CRS_STACK_SIZE
	.align		4
.L_29:
        /*0060*/ 	.byte	0x04, 0x1e
        /*0062*/ 	.short	(.L_31 - .L_30)
.L_30:
        /*0064*/ 	.word	0x00000000


	//----- nvinfo : EIATTR_CBANK_PARAM_SIZE
	.align		4
.L_31:
        /*0068*/ 	.byte	0x03, 0x19
        /*006a*/ 	.short	0x0018


	//----- nvinfo : EIATTR_PARAM_CBANK
	.align		4
        /*006c*/ 	.byte	0x04, 0x0a
        /*006e*/ 	.short	(.L_33 - .L_32)
	.align		4
.L_32:
        /*0070*/ 	.word	index@(.nv.constant0._Z17bruteforce_kernelP12SearchResultPiy)
        /*0074*/ 	.short	0x0380
        /*0076*/ 	.short	0x0018


	//----- nvinfo : EIATTR_SW_WAR
	.align		4
.L_33:
        /*0078*/ 	.byte	0x04, 0x36
        /*007a*/ 	.short	(.L_35 - .L_34)
.L_34:
        /*007c*/ 	.word	0x00000008
.L_35:


//--------------------- .nv.callgraph             --------------------------
	.section	.nv.callgraph,"",@"SHT_CUDA_CALLGRAPH"
	.align	4
	.sectionentsize	8
	.align		4
        /*0000*/ 	.word	0x00000000
	.align		4
        /*0004*/ 	.word	0xffffffff
	.align		4
        /*0008*/ 	.word	0x00000000
	.align		4
        /*000c*/ 	.word	0xfffffffe
	.align		4
        /*0010*/ 	.word	0x00000000
	.align		4
        /*0014*/ 	.word	0xfffffffd
	.align		4
        /*0018*/ 	.word	0x00000000
	.align		4
        /*001c*/ 	.word	0xfffffffc


//--------------------- .nv.constant4             --------------------------
	.section	.nv.constant4,"a",@progbits
	.align	8
	.align		8
.nv.constant4:
        /*0000*/ 	.dword	precalc_xorwow_matrix
	.align		8
        /*0008*/ 	.dword	precalc_xorwow_offset_matrix
	.align		8
        /*0010*/ 	.dword	mrg32k3aM1
	.align		8
        /*0018*/ 	.dword	mrg32k3aM2
	.align		8
        /*0020*/ 	.dword	mrg32k3aM1SubSeq
	.align		8
        /*0028*/ 	.dword	mrg32k3aM2SubSeq
	.align		8
        /*0030*/ 	.dword	mrg32k3aM1Seq
	.align		8
        /*0038*/ 	.dword	mrg32k3aM2Seq


//--------------------- .nv.constant3             --------------------------
	.section	.nv.constant3,"a",@progbits
	.align	8
.nv.constant3:
	.type		__cr_lgamma_table,@object
	.size		__cr_lgamma_table,(d_secp256k1_n - __cr_lgamma_table)
__cr_lgamma_table:
        /*0000*/ 	.byte	0x00, 0x00, 0x00, 0x00, 0x00, 0x00, 0x00, 0x00, 0x00, 0x00, 0x00, 0x00, 0x00, 0x00, 0x00, 0x00
        /*0010*/ 	.byte	0xef, 0x39, 0xfa, 0xfe, 0x42, 0x2e, 0xe6, 0x3f, 0x02, 0x20, 0x2a, 0xfa, 0x0b, 0xab, 0xfc, 0x3f
        /*0020*/ 	.byte	0xf9, 0x2c, 0x92, 0x7c, 0xa7, 0x6c, 0x09, 0x40, 0xc9, 0x79, 0x44, 0x3c, 0x64, 0x26, 0x13, 0x40
        /*0030*/ 	.byte	0xca, 0x01, 0xcf, 0x3a, 0x27, 0x51, 0x1a, 0x40, 0x30, 0xcc, 0x2d, 0xf3, 0xe1, 0x0c, 0x21, 0x40
        /*0040*/ 	.byte	0x0d, 0xb7, 0xfc, 0x82, 0x8e, 0x35, 0x25, 0x40
	.type		d_secp256k1_n,@object
	.size		d_secp256k1_n,(d_target_hashes - d_secp256k1_n)
d_secp256k1_n:
        /*0048*/ 	.byte	0xff, 0xff, 0xff, 0xff, 0xff, 0xff, 0xff, 0xff, 0xff, 0xff, 0xff, 0xff, 0xff, 0xff, 0xff, 0xfe
        /*0058*/ 	.byte	0xba, 0xae, 0xdc, 0xe6, 0xaf, 0x48, 0xa0, 0x3b, 0xbf, 0xd2, 0x5e, 0x8c, 0xd0, 0x36, 0x41, 0x41
	.type		d_target_hashes,@object
	.size		d_target_hashes,(d_num_targets - d_target_hashes)
d_target_hashes:
	.zero		20000
	.type		d_num_targets,@object
	.size		d_num_targets,(.L_11 - d_num_targets)
d_num_targets:
	.zero		4
.L_11:


//--------------------- .text._Z17bruteforce_kernelP12SearchResultPiy --------------------------
	.section	.text._Z17bruteforce_kernelP12SearchResultPiy,"ax",@progbits
	.align	128
        .global         _Z17bruteforce_kernelP12SearchResultPiy
        .type           _Z17bruteforce_kernelP12SearchResultPiy,@function
        .size           _Z17bruteforce_kernelP12SearchResultPiy,(.L_x_29 - _Z17bruteforce_kernelP12SearchResultPiy)
        .other          _Z17bruteforce_kernelP12SearchResultPiy,@"STO_CUDA_ENTRY STV_DEFAULT"
_Z17bruteforce_kernelP12SearchResultPiy:
.text._Z17bruteforce_kernelP12SearchResultPiy:
[----:B------:R-:W0:Y:S08]  /*0000*/  LDC R1, c[0x0][0x37c] ;  /* 0x0000df00ff017b82 */ /* 0x000e300000000800 */
[----:B------:R-:W1:Y:S01]  /*0010*/  LDC.64 R2, c[0x0][0x390] ;  /* 0x0000e400ff027b82 */ /* 0x000e620000000a00 */
[----:B------:R-:W2:Y:S01]  /*0020*/  S2R R8, SR_TID.X ;  /* 0x0000000000087919 */ /* 0x000ea20000002100 */
[----:B0-----:R-:W-:Y:S01]  /*0030*/  VIADD R1, R1, 0xffffff90 ;  /* 0xffffff9001017836 */ /* 0x001fe20000000000 */
[----:B------:R-:W0:Y:S01]  /*0040*/  LDCU.64 UR6, c[0x0][0x358] ;  /* 0x00006b00ff0677ac */ /* 0x000e220008000a00 */
[----:B------:R-:W-:Y:S04]  /*0050*/  BSSY.RECONVERGENT B0, `(.L_x_0) ;  /* 0x0000315000007945 */ /* 0x000fe80003800200 */
[----:B------:R-:W2:Y:S08]  /*0060*/  S2UR UR4, SR_CTAID.X ;  /* 0x00000000000479c3 */ /* 0x000eb00000002500 */
[----:B------:R-:W2:Y:S01]  /*0070*/  LDC R9, c[0x0][0x360] ;  /* 0x0000d800ff097b82 */ /* 0x000ea20000000800 */
[----:B-1----:R-:W-:-:S02]  /*0080*/  LOP3.LUT R0, R2, 0xaad26b49, RZ, 0x3c, !PT ;  /* 0xaad26b4902007812 */ /* 0x002fc400078e3cff */
[----:B------:R-:W-:-:S03]  /*0090*/  LOP3.LUT R2, R3, 0xf7dcefdd, RZ, 0x3c, !PT ;  /* 0xf7dcefdd03027812 */ /* 0x000fc600078e3cff */
[----:B------:R-:W-:Y:S02]  /*00a0*/  IMAD R0, R0, 0x4182bed5, RZ ;  /* 0x4182bed500007824 */ /* 0x000fe400078e02ff */
[----:B------:R-:W-:Y:S02]  /*00b0*/  IMAD R3, R2, -0x658354e5, RZ ;  /* 0x9a7cab1b02037824 */ /* 0x000fe400078e02ff */
[C---:B------:R-:W-:Y:S01]  /*00c0*/  VIADD R5, R0.reuse, 0x75bcd15 ;  /* 0x075bcd1500057836 */ /* 0x040fe20000000000 */
[C---:B------:R-:W-:Y:S01]  /*00d0*/  LOP3.LUT R6, R0.reuse, 0x159a55e5, RZ, 0x3c, !PT ;  /* 0x159a55e500067812 */ /* 0x040fe200078e3cff */
[C---:B------:R-:W-:Y:S01]  /*00e0*/  VIADD R7, R3.reuse, 0x1f123bb5 ;  /* 0x1f123bb503077836 */ /* 0x040fe20000000000 */
[----:B------:R-:W-:Y:S02]  /*00f0*/  LOP3.LUT R2, R3, 0x5491333, RZ, 0x3c, !PT ;  /* 0x0549133303027812 */ /* 0x000fe400078e3cff */
[C---:B------:R-:W-:Y:S01]  /*0100*/  IADD3 R4, PT, PT, R0.reuse, 0x64f0c9, R3 ;  /* 0x0064f0c900047810 */ /* 0x040fe20007ffe003 */
[----:B------:R-:W-:-:S02]  /*0110*/  VIADD R3, R0, 0x583f19 ;  /* 0x00583f1900037836 */ /* 0x000fc40000000000 */
[----:B--2---:R-:W-:Y:S02]  /*0120*/  IMAD R9, R9, UR4, R8 ;  /* 0x0000000409097c24 */ /* 0x004fe4000f8e0208 */
[----:B------:R1:W-:Y:S03]  /*0130*/  STL.128 [R1], R4 ;  /* 0x0000000401007387 */ /* 0x0003e60000100c00 */
[----:B------:R-:W-:Y:S01]  /*0140*/  ISETP.NE.AND P0, PT, R9, RZ, PT ;  /* 0x000000ff0900720c */ /* 0x000fe20003f05270 */
[----:B------:R1:W-:-:S12]  /*0150*/  STL.64 [R1+0x10], R2 ;  /* 0x0000100201007387 */ /* 0x0003d80000100a00 */
[----:B01----:R-:W-:Y:S05]  /*0160*/  @!P0 BRA `(.L_x_1) ;  /* 0x00000030000c8947 */ /* 0x003fea0003800000 */
[----:B------:R-:W-:Y:S01]  /*0170*/  SHF.R.S32.HI R0, RZ, 0x1f, R9 ;  /* 0x0000001fff007819 */ /* 0x000fe20000011409 */
[----:B------:R-:W-:-:S07]  /*0180*/  IMAD.MOV.U32 R8, RZ, RZ, RZ ;  /* 0x000000ffff087224 */ /* 0x000fce00078e00ff */
.L_x_10:
[----:B------:R-:W-:Y:S01]  /*0190*/  LOP3.LUT R10, R9, 0x3, RZ, 0xc0, !PT ;  /* 0x00000003090a7812 */ /* 0x000fe200078ec0ff */
[----:B------:R-:W-:Y:S03]  /*01a0*/  BSSY.RECONVERGENT B1, `(.L_x_2) ;  /* 0x00002f9000017945 */ /* 0x000fe60003800200 */
[----:B------:R-:W-:-:S04]  /*01b0*/  ISETP.NE.U32.AND P0, PT, R10, RZ, PT ;  /* 0x000000ff0a00720c */ /* 0x000fc80003f05070 */
[----:B------:R-:W-:-:S13]  /*01c0*/  ISETP.NE.AND.EX P0, PT, RZ, RZ, PT, P0 ;  /* 0x000000ffff00720c */ /* 0x000fda0003f05300 */
[----:B012---:R-:W-:Y:S05]  /*01d0*/  @!P0 BRA `(.L_x_3) ;  /* 0x0000002c00d48947 */ /* 0x007fea0003800000 */
[----:B------:R-:W0:Y:S01]  /*01e0*/  LDC.64 R26, c[0x4][RZ] ;  /* 0x01000000ff1a7b82 */ /* 0x000e220000000a00 */
[----:B------:R-:W-:Y:S01]  /*01f0*/  IMAD.MOV.U32 R12, RZ, RZ, RZ ;  /* 0x000000ffff0c7224 */ /* 0x000fe200078e00ff */
[----:B------:R-:W-:Y:S02]  /*0200*/  CS2R R2, SRZ ;  /* 0x0000000000027805 */ /* 0x000fe4000001ff00 */
[----:B------:R-:W-:Y:S01]  /*0210*/  CS2R R6, SRZ ;  /* 0x0000000000067805 */ /* 0x000fe2000001ff00 */
[----:B------:R-:W-:Y:S02]  /*0220*/  IMAD.MOV.U32 R5, RZ, RZ, RZ ;  /* 0x000000ffff057224 */ /* 0x000fe400078e00ff */
[----:B0-----:R-:W-:-:S07]  /*0230*/  IMAD.WIDE.U32 R26, R8, 0xc80, R26 ;  /* 0x00000c80081a7825 */ /* 0x001fce00078e001a */
.L_x_5:
[----:B------:R-:W-:-:S06]  /*0240*/  IMAD R11, R12, 0x4, R1 ;  /* 0x000000040c0b7824 */ /* 0x000fcc00078e0201 */
[----:B------:R-:W5:Y:S01]  /*0250*/  LDL R11, [R11+0x4] ;  /* 0x000004000b0b7983 */ /* 0x000f620000100800 */
[----:B------:R-:W-:Y:S01]  /*0260*/  IMAD.SHL.U32 R37, R12, 0x20, RZ ;  /* 0x000000200c257824 */ /* 0x000fe200078e00ff */
[----:B------:R-:W-:-:S03]  /*0270*/  UMOV UR4, URZ ;  /* 0x000000ff00047c82 */ /* 0x000fc60008000000 */
[C---:B------:R-:W-:Y:S02]  /*0280*/  VIADD R13, R37.reuse, 0x1 ;  /* 0x00000001250d7836 */ /* 0x040fe40000000000 */
[C---:B------:R-:W-:Y:S02]  /*0290*/  VIADD R14, R37.reuse, 0x2 ;  /* 0x00000002250e7836 */ /* 0x040fe40000000000 */
[C---:B------:R-:W-:Y:S02]  /*02a0*/  VIADD R15, R37.reuse, 0x3 ;  /* 0x00000003250f7836 */ /* 0x040fe40000000000 */
[C---:B------:R-:W-:Y:S02]  /*02b0*/  VIADD R16, R37.reuse, 0x4 ;  /* 0x0000000425107836 */ /* 0x040fe40000000000 */
[C---:B------:R-:W-:Y:S02]  /*02c0*/  VIADD R17, R37.reuse, 0x5 ;  /* 0x0000000525117836 */ /* 0x040fe40000000000 */
[----:B------:R-:W-:-:S02]  /*02d0*/  VIADD R18, R37, 0x6 ;  /* 0x0000000625127836 */ /* 0x000fc40000000000 */
        /* <DEDUP_REMOVED lines=8> */
[----:B------:R-:W-:-:S07]  /*0360*/  VIADD R37, R37, 0xf ;  /* 0x0000000f25257836 */ /* 0x000fce0000000000 */
.L_x_4:
[----:B-----5:R-:W-:-:S04]  /*0370*/  SHF.R.U32.HI R34, RZ, UR4, R11 ;  /* 0x00000004ff227c19 */ /* 0x020fc8000801160b */
[----:B------:R-:W-:-:S04]  /*0380*/  LOP3.LUT R28, R34, 0x1, RZ, 0xc0, !PT ;  /* 0x00000001221c7812 */ /* 0x000fc800078ec0ff */
[----:B------:R-:W-:-:S04]  /*0390*/  ISETP.NE.U32.AND P0, PT, R28, 0x1, PT ;  /* 0x000000011c00780c */ /* 0x000fc80003f05070 */
[----:B------:R-:W-:-:S09]  /*03a0*/  R2P PR, R34, 0x7e ;  /* 0x0000007e22007804 */ /* 0x000fd20000000000 */
[----:B------:R-:W-:-:S05]  /*03b0*/  @!P0 LEA R28, R12, UR4, 0x5 ;  /* 0x000000040c1c8c11 */ /* 0x000fca000f8e28ff */
[----:B------:R-:W-:-:S04]  /*03c0*/  @!P0 IMAD R33, R28, 0x5, RZ ;  /* 0x000000051c218824 */ /* 0x000fc800078e02ff */
[----:B------:R-:W-:-:S05]  /*03d0*/  @!P0 IMAD.WIDE.U32 R32, R33, 0x4, R26 ;  /* 0x0000000421208825 */ /* 0x000fca00078e001a */
[----:B------:R-:W2:Y:S01]  /*03e0*/  @!P0 LDG.E R39, desc[UR6][R32.64+0x4] ;  /* 0x0000040620278981 */ /* 0x000ea2000c1e1900 */
[----:B------:R-:W-:-:S03]  /*03f0*/  @P1 VIADD R28, R13, UR4 ;  /* 0x000000040d1c1c36 */ /* 0x000fc60008000000 */
[----:B------:R-:W3:Y:S01]  /*0400*/  @!P0 LDG.E R49, desc[UR6][R32.64+0x8] ;  /* 0x0000080620318981 */ /* 0x000ee2000c1e1900 */
[----:B------:R-:W-:-:S03]  /*0410*/  @P1 IMAD R31, R28, 0x5, RZ ;  /* 0x000000051c1f1824 */ /* 0x000fc600078e02ff */
[----:B------:R-:W4:Y:S01]  /*0420*/  @!P0 LDG.E R43, desc[UR6][R32.64+0xc] ;  /* 0x00000c06202b8981 */ /* 0x000f22000c1e1900 */
[----:B------:R-:W-:-:S03]  /*0430*/  @P1 IMAD.WIDE.U32 R30, R31, 0x4, R26 ;  /* 0x000000041f1e1825 */ /* 0x000fc600078e001a */
[----:B------:R-:W4:Y:S04]  /*0440*/  @!P0 LDG.E R46, desc[UR6][R32.64+0x10] ;  /* 0x00001006202e8981 */ /* 0x000f28000c1e1900 */
[----:B------:R-:W4:Y:S01]  /*0450*/  @P1 LDG.E R42, desc[UR6][R30.64+0x8] ;  /* 0x000008061e2a1981 */ /* 0x000f22000c1e1900 */
[----:B------:R-:W-:Y:S02]  /*0460*/  @P2 VIADD R28, R14, UR4 ;  /* 0x000000040e1c2c36 */ /* 0x000fe40008000000 */
[----:B------:R-:W-:Y:S01]  /*0470*/  @P3 VIADD R38, R15, UR4 ;  /* 0x000000040f263c36 */ /* 0x000fe20008000000 */
[----:B------:R-:W4:Y:S01]  /*0480*/  @P1 LDG.E R47, desc[UR6][R30.64+0x4] ;  /* 0x000004061e2f1981 */ /* 0x000f22000c1e1900 */
[----:B------:R-:W-:-:S03]  /*0490*/  @P2 IMAD R29, R28, 0x5, RZ ;  /* 0x000000051c1d2824 */ /* 0x000fc600078e02ff */
[----:B------:R-:W4:Y:S01]  /*04a0*/  @!P0 LDG.E R32, desc[UR6][R32.64] ;  /* 0x0000000620208981 */ /* 0x000f22000c1e1900 */
[----:B------:R-:W-:-:S03]  /*04b0*/  @P2 IMAD.WIDE.U32 R28, R29, 0x4, R26 ;  /* 0x000000041d1c2825 */ /* 0x000fc600078e001a */
[----:B------:R-:W4:Y:S01]  /*04c0*/  @P1 LDG.E R41, desc[UR6][R30.64+0xc] ;  /* 0x00000c061e291981 */ /* 0x000f22000c1e1900 */
[----:B------:R-:W-:-:S03]  /*04d0*/  @P3 IMAD R51, R38, 0x5, RZ ;  /* 0x0000000526333824 */ /* 0x000fc600078e02ff */
[----:B------:R-:W4:Y:S04]  /*04e0*/  @P2 LDG.E R35, desc[UR6][R28.64+0x4] ;  /* 0x000004061c232981 */ /* 0x000f28000c1e1900 */
[----:B------:R-:W4:Y:S04]  /*04f0*/  @P2 LDG.E R44, desc[UR6][R28.64] ;  /* 0x000000061c2c2981 */ /* 0x000f28000c1e1900 */
[----:B------:R-:W4:Y:S04]  /*0500*/  @P2 LDG.E R50, desc[UR6][R28.64+0x8] ;  /* 0x000008061c322981 */ /* 0x000f28000c1e1900 */
[----:B------:R-:W4:Y:S04]  /*0510*/  @P2 LDG.E R45, desc[UR6][R28.64+0xc] ;  /* 0x00000c061c2d2981 */ /* 0x000f28000c1e1900 */
[----:B------:R0:W4:Y:S04]  /*0520*/  @P2 LDG.E R52, desc[UR6][R28.64+0x10] ;  /* 0x000010061c342981 */ /* 0x000128000c1e1900 */
[----:B------:R-:W4:Y:S04]  /*0530*/  @P1 LDG.E R40, desc[UR6][R30.64+0x10] ;  /* 0x000010061e281981 */ /* 0x000f28000c1e1900 */
[----:B------:R-:W4:Y:S01]  /*0540*/  @P1 LDG.E R48, desc[UR6][R30.64] ;  /* 0x000000061e301981 */ /* 0x000f22000c1e1900 */
[----:B0-----:R-:W-:-:S04]  /*0550*/  @P4 VIADD R28, R16, UR4 ;  /* 0x00000004101c4c36 */ /* 0x001fc80008000000 */
[----:B------:R-:W-:-:S04]  /*0560*/  @P4 IMAD R29, R28, 0x5, RZ ;  /* 0x000000051c1d4824 */ /* 0x000fc800078e02ff */
[----:B------:R-:W-:-:S05]  /*0570*/  @P4 IMAD.WIDE.U32 R28, R29, 0x4, R26 ;  /* 0x000000041d1c4825 */ /* 0x000fca00078e001a */
[----:B------:R-:W4:Y:S01]  /*0580*/  @P4 LDG.E R33, desc[UR6][R28.64+0x4] ;  /* 0x000004061c214981 */ /* 0x000f22000c1e1900 */
[----:B--2---:R-:W-:Y:S01]  /*0590*/  @!P0 LOP3.LUT R6, R6, R39, RZ, 0x3c, !PT ;  /* 0x0000002706068212 */ /* 0x004fe200078e3cff */
[----:B------:R-:W-:-:S05]  /*05a0*/  @P3 IMAD.WIDE.U32 R38, R51, 0x4, R26 ;  /* 0x0000000433263825 */ /* 0x000fca00078e001a */
[----:B------:R-:W2:Y:S01]  /*05b0*/  @P3 LDG.E R51, desc[UR6][R38.64+0x4] ;  /* 0x0000040626333981 */ /* 0x000ea2000c1e1900 */
[----:B---3--:R-:W-:-:S03]  /*05c0*/  @!P0 LOP3.LUT R7, R7, R49, RZ, 0x3c, !PT ;  /* 0x0000003107078212 */ /* 0x008fc600078e3cff */
[----:B------:R-:W3:Y:S01]  /*05d0*/  @P3 LDG.E R49, desc[UR6][R38.64+0x8] ;  /* 0x0000080626313981 */ /* 0x000ee2000c1e1900 */
[----:B----4-:R-:W-:-:S03]  /*05e0*/  @!P0 LOP3.LUT R2, R2, R43, RZ, 0x3c, !PT ;  /* 0x0000002b02028212 */ /* 0x010fc600078e3cff */
[----:B------:R-:W4:Y:S01]  /*05f0*/  @P3 LDG.E R31, desc[UR6][R38.64+0xc] ;  /* 0x00000c06261f3981 */ /* 0x000f22000c1e1900 */
[----:B------:R-:W-:-:S03]  /*0600*/  @P1 LOP3.LUT R7, R7, R42, RZ, 0x3c, !PT ;  /* 0x0000002a07071212 */ /* 0x000fc600078e3cff */
[----:B------:R-:W4:Y:S04]  /*0610*/  @P4 LDG.E R42, desc[UR6][R28.64+0x8] ;  /* 0x000008061c2a4981 */ /* 0x000f28000c1e1900 */
[----:B------:R-:W4:Y:S01]  /*0620*/  @P4 LDG.E R43, desc[UR6][R28.64+0xc] ;  /* 0x00000c061c2b4981 */ /* 0x000f22000c1e1900 */
[----:B------:R-:W-:Y:S02]  /*0630*/  @!P0 LOP3.LUT R3, R3, R46, RZ, 0x3c, !PT ;  /* 0x0000002e03038212 */ /* 0x000fe400078e3cff */
[----:B------:R-:W-:Y:S01]  /*0640*/  @!P0 LOP3.LUT R5, R5, R32, RZ, 0x3c, !PT ;  /* 0x0000002005058212 */ /* 0x000fe200078e3cff */
[----:B------:R-:W4:Y:S01]  /*0650*/  @P4 LDG.E R46, desc[UR6][R28.64] ;  /* 0x000000061c2e4981 */ /* 0x000f22000c1e1900 */
[----:B------:R-:W-:Y:S02]  /*0660*/  @P1 LOP3.LUT R6, R6, R47, RZ, 0x3c, !PT ;  /* 0x0000002f06061212 */ /* 0x000fe400078e3cff */
[----:B------:R-:W-:Y:S01]  /*0670*/  LOP3.LUT P0, RZ, R34, 0x80, RZ, 0xc0, !PT ;  /* 0x0000008022ff7812 */ /* 0x000fe2000780c0ff */
[----:B------:R-:W4:Y:S01]  /*0680*/  @P3 LDG.E R30, desc[UR6][R38.64] ;  /* 0x00000006261e3981 */ /* 0x000f22000c1e1900 */
[----:B------:R-:W-:Y:S01]  /*0690*/  @P2 LOP3.LUT R6, R6, R35, RZ, 0x3c, !PT ;  /* 0x0000002306062212 */ /* 0x000fe200078e3cff */
[----:B------:R-:W-:Y:S01]  /*06a0*/  @P5 VIADD R35, R17, UR4 ;  /* 0x0000000411235c36 */ /* 0x000fe20008000000 */
[----:B------:R-:W-:Y:S01]  /*06b0*/  @P1 LOP3.LUT R2, R2, R41, RZ, 0x3c, !PT ;  /* 0x0000002902021212 */ /* 0x000fe200078e3cff */
[----:B------:R0:W4:Y:S02]  /*06c0*/  @P3 LDG.E R53, desc[UR6][R38.64+0x10] ;  /* 0x0000100626353981 */ /* 0x000124000c1e1900 */
[----:B------:R-:W-:-:S02]  /*06d0*/  @P5 IMAD R35, R35, 0x5, RZ ;  /* 0x0000000523235824 */ /* 0x000fc400078e02ff */
[----:B------:R1:W4:Y:S04]  /*06e0*/  @P4 LDG.E R41, desc[UR6][R28.64+0x10] ;  /* 0x000010061c294981 */ /* 0x000328000c1e1900 */
[----:B------:R-:W-:Y:S02]  /*06f0*/  @P0 VIADD R32, R19, UR4 ;  /* 0x0000000413200c36 */ /* 0x000fe40008000000 */
[----:B0-----:R-:W-:-:S04]  /*0700*/  @P5 IMAD.WIDE.U32 R38, R35, 0x4, R26 ;  /* 0x0000000423265825 */ /* 0x001fc800078e001a */
[----:B-1----:R-:W-:Y:S01]  /*0710*/  @P6 VIADD R28, R18, UR4 ;  /* 0x00000004121c6c36 */ /* 0x002fe20008000000 */
[----:B------:R-:W-:-:S03]  /*0720*/  @P1 LOP3.LUT R3, R3, R40, RZ, 0x3c, !PT ;  /* 0x0000002803031212 */ /* 0x000fc600078e3cff */
[----:B------:R-:W-:Y:S01]  /*0730*/  @P6 IMAD R29, R28, 0x5, RZ ;  /* 0x000000051c1d6824 */ /* 0x000fe200078e02ff */
[----:B------:R-:W-:Y:S01]  /*0740*/  @P2 LOP3.LUT R7, R7, R50, RZ, 0x3c, !PT ;  /* 0x0000003207072212 */ /* 0x000fe200078e3cff */
[----:B------:R-:W4:Y:S01]  /*0750*/  @P5 LDG.E R35, desc[UR6][R38.64+0x4] ;  /* 0x0000040626235981 */ /* 0x000f22000c1e1900 */
[----:B------:R-:W-:Y:S01]  /*0760*/  @P2 LOP3.LUT R2, R2, R45, RZ, 0x3c, !PT ;  /* 0x0000002d02022212 */ /* 0x000fe200078e3cff */
[----:B------:R-:W-:Y:S01]  /*0770*/  @P6 IMAD.WIDE.U32 R28, R29, 0x4, R26 ;  /* 0x000000041d1c6825 */ /* 0x000fe200078e001a */
[----:B------:R-:W-:Y:S01]  /*0780*/  @P2 LOP3.LUT R3, R3, R52, RZ, 0x3c, !PT ;  /* 0x0000003403032212 */ /* 0x000fe200078e3cff */
[----:B------:R-:W4:Y:S01]  /*0790*/  @P5 LDG.E R50, desc[UR6][R38.64] ;  /* 0x0000000626325981 */ /* 0x000f22000c1e1900 */
[----:B------:R-:W-:-:S03]  /*07a0*/  @P1 LOP3.LUT R5, R5, R48, RZ, 0x3c, !PT ;  /* 0x0000003005051212 */ /* 0x000fc600078e3cff */
[----:B------:R-:W4:Y:S04]  /*07b0*/  @P5 LDG.E R40, desc[UR6][R38.64+0x8] ;  /* 0x0000080626285981 */ /* 0x000f28000c1e1900 */
[----:B------:R-:W4:Y:S04]  /*07c0*/  @P5 LDG.E R45, desc[UR6][R38.64+0xc] ;  /* 0x00000c06262d5981 */ /* 0x000f28000c1e1900 */
[----:B------:R-:W4:Y:S01]  /*07d0*/  @P5 LDG.E R52, desc[UR6][R38.64+0x10] ;  /* 0x0000100626345981 */ /* 0x000f22000c1e1900 */
[----:B------:R-:W-:-:S03]  /*07e0*/  @P2 LOP3.LUT R5, R5, R44, RZ, 0x3c, !PT ;  /* 0x0000002c05052212 */ /* 0x000fc600078e3cff */
[----:B------:R-:W4:Y:S04]  /*07f0*/  @P6 LDG.E R47, desc[UR6][R28.64+0x4] ;  /* 0x000004061c2f6981 */ /* 0x000f28000c1e1900 */
[----:B------:R-:W4:Y:S04]  /*0800*/  @P6 LDG.E R38, desc[UR6][R28.64+0x8] ;  /* 0x000008061c266981 */ /* 0x000f28000c1e1900 */
[----:B------:R-:W4:Y:S01]  /*0810*/  @P6 LDG.E R39, desc[UR6][R28.64+0xc] ;  /* 0x00000c061c276981 */ /* 0x000f22000c1e1900 */
[----:B--2---:R-:W-:-:S04]  /*0820*/  @P3 LOP3.LUT R6, R6, R51, RZ, 0x3c, !PT ;  /* 0x0000003306063212 */ /* 0x004fc800078e3cff */
[----:B------:R-:W-:Y:S01]  /*0830*/  @P4 LOP3.LUT R6, R6, R33, RZ, 0x3c, !PT ;  /* 0x0000002106064212 */ /* 0x000fe200078e3cff */
[----:B------:R-:W-:Y:S01]  /*0840*/  @P0 IMAD R33, R32, 0x5, RZ ;  /* 0x0000000520210824 */ /* 0x000fe200078e02ff */
[----:B---3--:R-:W-:Y:S02]  /*0850*/  @P3 LOP3.LUT R7, R7, R49, RZ, 0x3c, !PT ;  /* 0x0000003107073212 */ /* 0x008fe400078e3cff */
[----:B----4-:R-:W-:Y:S01]  /*0860*/  @P3 LOP3.LUT R2, R2, R31, RZ, 0x3c, !PT ;  /* 0x0000001f02023212 */ /* 0x010fe200078e3cff */
[----:B------:R-:W-:Y:S01]  /*0870*/  @P0 IMAD.WIDE.U32 R32, R33, 0x4, R26 ;  /* 0x0000000421200825 */ /* 0x000fe200078e001a */
[----:B------:R-:W2:Y:S04]  /*0880*/  @P6 LDG.E R31, desc[UR6][R28.64] ;  /* 0x000000061c1f6981 */ /* 0x000ea8000c1e1900 */
[----:B------:R-:W3:Y:S01]  /*0890*/  @P6 LDG.E R49, desc[UR6][R28.64+0x10] ;  /* 0x000010061c316981 */ /* 0x000ee2000c1e1900 */
[----:B------:R-:W-:-:S02]  /*08a0*/  @P4 LOP3.LUT R7, R7, R42, RZ, 0x3c, !PT ;  /* 0x0000002a07074212 */ /* 0x000fc400078e3cff */
[----:B------:R-:W-:Y:S01]  /*08b0*/  @P4 LOP3.LUT R2, R2, R43, RZ, 0x3c, !PT ;  /* 0x0000002b02024212 */ /* 0x000fe200078e3cff */
[----:B------:R-:W4:Y:S04]  /*08c0*/  @P0 LDG.E R42, desc[UR6][R32.64+0x8] ;  /* 0x00000806202a0981 */ /* 0x000f28000c1e1900 */
[----:B------:R-:W4:Y:S04]  /*08d0*/  @P0 LDG.E R43, desc[UR6][R32.64+0x4] ;  /* 0x00000406202b0981 */ /* 0x000f28000c1e1900 */
[----:B------:R-:W4:Y:S04]  /*08e0*/  @P0 LDG.E R29, desc[UR6][R32.64+0xc] ;  /* 0x00000c06201d0981 */ /* 0x000f28000c1e1900 */
[----:B------:R-:W4:Y:S04]  /*08f0*/  @P0 LDG.E R44, desc[UR6][R32.64+0x10] ;  /* 0x00001006202c0981 */ /* 0x000f28000c1e1900 */
[----:B------:R-:W4:Y:S01]  /*0900*/  @P0 LDG.E R28, desc[UR6][R32.64] ;  /* 0x00000006201c0981 */ /* 0x000f22000c1e1900 */
[----:B------:R-:W-:-:S02]  /*0910*/  @P3 LOP3.LUT R3, R3, R53, RZ, 0x3c, !PT ;  /* 0x0000003503033212 */ /* 0x000fc400078e3cff */
[----:B------:R-:W-:Y:S02]  /*0920*/  @P3 LOP3.LUT R5, R5, R30, RZ, 0x3c, !PT ;  /* 0x0000001e05053212 */ /* 0x000fe400078e3cff */
[----:B------:R-:W-:Y:S02]  /*0930*/  @P4 LOP3.LUT R3, R3, R41, RZ, 0x3c, !PT ;  /* 0x0000002903034212 */ /* 0x000fe400078e3cff */
[----:B------:R-:W-:Y:S02]  /*0940*/  @P4 LOP3.LUT R5, R5, R46, RZ, 0x3c, !PT ;  /* 0x0000002e05054212 */ /* 0x000fe400078e3cff */
[----:B------:R-:W-:Y:S02]  /*0950*/  @P5 LOP3.LUT R6, R6, R35, RZ, 0x3c, !PT ;  /* 0x0000002306065212 */ /* 0x000fe400078e3cff */
[----:B------:R-:W-:Y:S02]  /*0960*/  @P5 LOP3.LUT R5, R5, R50, RZ, 0x3c, !PT ;  /* 0x0000003205055212 */ /* 0x000fe400078e3cff */
[----:B------:R-:W-:-:S02]  /*0970*/  @P5 LOP3.LUT R7, R7, R40, RZ, 0x3c, !PT ;  /* 0x0000002807075212 */ /* 0x000fc400078e3cff */
[----:B------:R-:W-:Y:S02]  /*0980*/  @P5 LOP3.LUT R2, R2, R45, RZ, 0x3c, !PT ;  /* 0x0000002d02025212 */ /* 0x000fe400078e3cff */
[----:B------:R-:W-:Y:S02]  /*0990*/  @P5 LOP3.LUT R3, R3, R52, RZ, 0x3c, !PT ;  /* 0x0000003403035212 */ /* 0x000fe400078e3cff */
[----:B------:R-:W-:Y:S02]  /*09a0*/  @P6 LOP3.LUT R6, R6, R47, RZ, 0x3c, !PT ;  /* 0x0000002f06066212 */ /* 0x000fe400078e3cff */
[----:B------:R-:W-:Y:S02]  /*09b0*/  @P6 LOP3.LUT R7, R7, R38, RZ, 0x3c, !PT ;  /* 0x0000002607076212 */ /* 0x000fe400078e3cff */
[----:B------:R-:W-:Y:S02]  /*09c0*/  @P6 LOP3.LUT R2, R2, R39, RZ, 0x3c, !PT ;  /* 0x0000002702026212 */ /* 0x000fe400078e3cff */
[----:B--2---:R-:W-:-:S02]  /*09d0*/  @P6 LOP3.LUT R5, R5, R31, RZ, 0x3c, !PT ;  /* 0x0000001f05056212 */ /* 0x004fc400078e3cff */
[----:B---3--:R-:W-:Y:S02]  /*09e0*/  @P6 LOP3.LUT R3, R3, R49, RZ, 0x3c, !PT ;  /* 0x0000003103036212 */ /* 0x008fe400078e3cff */
[----:B----4-:R-:W-:Y:S02]  /*09f0*/  @P0 LOP3.LUT R7, R7, R42, RZ, 0x3c, !PT ;  /* 0x0000002a07070212 */ /* 0x010fe400078e3cff */
[----:B------:R-:W-:Y:S02]  /*0a00*/  @P0 LOP3.LUT R6, R6, R43, RZ, 0x3c, !PT ;  /* 0x0000002b06060212 */ /* 0x000fe400078e3cff */
[----:B------:R-:W-:Y:S02]  /*0a10*/  @P0 LOP3.LUT R2, R2, R29, RZ, 0x3c, !PT ;  /* 0x0000001d02020212 */ /* 0x000fe400078e3cff */
[----:B------:R-:W-:Y:S02]  /*0a20*/  @P0 LOP3.LUT R3, R3, R44, RZ, 0x3c, !PT ;  /* 0x0000002c03030212 */ /* 0x000fe400078e3cff */
[----:B------:R-:W-:-:S02]  /*0a30*/  @P0 LOP3.LUT R5, R5, R28, RZ, 0x3c, !PT ;  /* 0x0000001c05050212 */ /* 0x000fc400078e3cff */
[----:B------:R-:W-:-:S13]  /*0a40*/  R2P PR, R34.B1, 0x7f ;  /* 0x0000007f22007804 */ /* 0x000fda0000001000 */
[----:B------:R-:W-:-:S04]  /*0a50*/  @P0 VIADD R28, R20, UR4 ;  /* 0x00000004141c0c36 */ /* 0x000fc80008000000 */
[----:B------:R-:W-:-:S04]  /*0a60*/  @P0 IMAD R33, R28, 0x5, RZ ;  /* 0x000000051c210824 */ /* 0x000fc800078e02ff */
[----:B------:R-:W-:-:S05]  /*0a70*/  @P0 IMAD.WIDE.U32 R32, R33, 0x4, R26 ;  /* 0x0000000421200825 */ /* 0x000fca00078e001a */
[----:B------:R-:W2:Y:S04]  /*0a80*/  @P0 LDG.E R39, desc[UR6][R32.64+0x4] ;  /* 0x0000040620270981 */ /* 0x000ea8000c1e1900 */
[----:B------:R-:W3:Y:S04]  /*0a90*/  @P0 LDG.E R38, desc[UR6][R32.64+0x8] ;  /* 0x0000080620260981 */ /* 0x000ee8000c1e1900 */
[----:B------:R-:W4:Y:S04]  /*0aa0*/  @P0 LDG.E R40, desc[UR6][R32.64] ;  /* 0x0000000620280981 */ /* 0x000f28000c1e1900 */
[----:B------:R-:W4:Y:S01]  /*0ab0*/  @P0 LDG.E R46, desc[UR6][R32.64+0x10] ;  /* 0x00001006202e0981 */ /* 0x000f22000c1e1900 */
[----:B------:R-:W-:-:S03]  /*0ac0*/  @P1 VIADD R28, R21, UR4 ;  /* 0x00000004151c1c36 */ /* 0x000fc60008000000 */
[----:B------:R0:W4:Y:S01]  /*0ad0*/  @P0 LDG.E R35, desc[UR6][R32.64+0xc] ;  /* 0x00000c0620230981 */ /* 0x000122000c1e1900 */
[----:B------:R-:W-:Y:S02]  /*0ae0*/  @P1 IMAD R29, R28, 0x5, RZ ;  /* 0x000000051c1d1824 */ /* 0x000fe400078e02ff */
[----:B------:R-:W-:Y:S02]  /*0af0*/  @P2 VIADD R30, R22, UR4 ;  /* 0x00000004161e2c36 */ /* 0x000fe40008000000 */
[----:B------:R-:W-:-:S04]  /*0b00*/  @P1 IMAD.WIDE.U32 R28, R29, 0x4, R26 ;  /* 0x000000041d1c1825 */ /* 0x000fc800078e001a */
[----:B------:R-:W-:Y:S01]  /*0b10*/  @P2 IMAD R31, R30, 0x5, RZ ;  /* 0x000000051e1f2824 */ /* 0x000fe200078e02ff */
[----:B------:R-:W4:Y:S01]  /*0b20*/  @P1 LDG.E R44, desc[UR6][R28.64+0x8] ;  /* 0x000008061c2c1981 */ /* 0x000f22000c1e1900 */
[----:B0-----:R-:W-:Y:S02]  /*0b30*/  @P3 VIADD R32, R23, UR4 ;  /* 0x0000000417203c36 */ /* 0x001fe40008000000 */
[--C-:B------:R-:W-:Y:S01]  /*0b40*/  @P2 IMAD.WIDE.U32 R30, R31, 0x4, R26.reuse ;  /* 0x000000041f1e2825 */ /* 0x100fe200078e001a */
[----:B------:R-:W4:Y:S03]  /*0b50*/  @P1 LDG.E R43, desc[UR6][R28.64+0x4] ;  /* 0x000004061c2b1981 */ /* 0x000f26000c1e1900 */
[----:B------:R-:W-:Y:S01]  /*0b60*/  @P3 IMAD R33, R32, 0x5, RZ ;  /* 0x0000000520213824 */ /* 0x000fe200078e02ff */
[----:B------:R-:W4:Y:S04]  /*0b70*/  @P1 LDG.E R45, desc[UR6][R28.64+0xc] ;  /* 0x00000c061c2d1981 */ /* 0x000f28000c1e1900 */
[----:B------:R-:W4:Y:S04]  /*0b80*/  @P1 LDG.E R48, desc[UR6][R28.64+0x10] ;  /* 0x000010061c301981 */ /* 0x000f28000c1e1900 */
[----:B------:R-:W4:Y:S01]  /*0b90*/  @P2 LDG.E R42, desc[UR6][R30.64+0x8] ;  /* 0x000008061e2a2981 */ /* 0x000f22000c1e1900 */
[----:B------:R-:W-:-:S03]  /*0ba0*/  @P3 IMAD.WIDE.U32 R32, R33, 0x4, R26 ;  /* 0x0000000421203825 */ /* 0x000fc600078e001a */
[----:B------:R-:W4:Y:S04]  /*0bb0*/  @P2 LDG.E R47, desc[UR6][R30.64+0x4] ;  /* 0x000004061e2f2981 */ /* 0x000f28000c1e1900 */
[----:B------:R-:W4:Y:S04]  /*0bc0*/  @P2 LDG.E R41, desc[UR6][R30.64+0xc] ;  /* 0x00000c061e292981 */ /* 0x000f28000c1e1900 */
[----:B------:R-:W4:Y:S04]  /*0bd0*/  @P2 LDG.E R50, desc[UR6][R30.64] ;  /* 0x000000061e322981 */ /* 0x000f28000c1e1900 */
[----:B------:R-:W4:Y:S04]  /*0be0*/  @P3 LDG.E R49, desc[UR6][R32.64+0xc] ;  /* 0x00000c0620313981 */ /* 0x000f28000c1e1900 */
[----:B------:R-:W4:Y:S01]  /*0bf0*/  @P3 LDG.E R52, desc[UR6][R32.64+0x10] ;  /* 0x0000100620343981 */ /* 0x000f22000c1e1900 */
[----:B--2---:R-:W-:-:S03]  /*0c00*/  @P0 LOP3.LUT R6, R6, R39, RZ, 0x3c, !PT ;  /* 0x0000002706060212 */ /* 0x004fc600078e3cff */
[----:B------:R-:W2:Y:S01]  /*0c10*/  @P3 LDG.E R39, desc[UR6][R32.64+0x4] ;  /* 0x0000040620273981 */ /* 0x000ea2000c1e1900 */
[----:B---3--:R-:W-:-:S03]  /*0c20*/  @P0 LOP3.LUT R7, R7, R38, RZ, 0x3c, !PT ;  /* 0x0000002607070212 */ /* 0x008fc600078e3cff */
[----:B------:R-:W3:Y:S01]  /*0c30*/  @P2 LDG.E R38, desc[UR6][R30.64+0x10] ;  /* 0x000010061e262981 */ /* 0x000ee2000c1e1900 */
[----:B----4-:R-:W-:-:S03]  /*0c40*/  @P0 LOP3.LUT R5, R5, R40, RZ, 0x3c, !PT ;  /* 0x0000002805050212 */ /* 0x010fc600078e3cff */
[----:B------:R-:W4:Y:S01]  /*0c50*/  @P3 LDG.E R40, desc[UR6][R32.64+0x8] ;  /* 0x0000080620283981 */ /* 0x000f22000c1e1900 */
[----:B------:R-:W-:-:S03]  /*0c60*/  @P0 LOP3.LUT R3, R3, R46, RZ, 0x3c, !PT ;  /* 0x0000002e03030212 */ /* 0x000fc600078e3cff */
[----:B------:R0:W4:Y:S01]  /*0c70*/  @P1 LDG.E R46, desc[UR6][R28.64] ;  /* 0x000000061c2e1981 */ /* 0x000122000c1e1900 */
[----:B------:R-:W-:Y:S02]  /*0c80*/  @P0 LOP3.LUT R2, R2, R35, RZ, 0x3c, !PT ;  /* 0x0000002302020212 */ /* 0x000fe400078e3cff */
[----:B------:R-:W-:Y:S01]  /*0c90*/  LOP3.LUT P0, RZ, R34, 0x8000, RZ, 0xc0, !PT ;  /* 0x0000800022ff7812 */ /* 0x000fe2000780c0ff */
[----:B------:R-:W-:Y:S01]  /*0ca0*/  @P4 VIADD R34, R24, UR4 ;  /* 0x0000000418224c36 */ /* 0x000fe20008000000 */
[----:B------:R1:W4:Y:S01]  /*0cb0*/  @P3 LDG.E R30, desc[UR6][R32.64] ;  /* 0x00000006201e3981 */ /* 0x000322000c1e1900 */
[----:B0-----:R-:W-:Y:S02]  /*0cc0*/  @P5 VIADD R28, R25, UR4 ;  /* 0x00000004191c5c36 */ /* 0x001fe40008000000 */
[----:B------:R-:W-:Y:S02]  /*0cd0*/  @P4 IMAD R35, R34, 0x5, RZ ;  /* 0x0000000522234824 */ /* 0x000fe400078e02ff */
[----:B------:R-:W-:-:S02]  /*0ce0*/  @P5 IMAD R29, R28, 0x5, RZ ;  /* 0x000000051c1d5824 */ /* 0x000fc400078e02ff */
[----:B------:R-:W-:Y:S01]  /*0cf0*/  @P4 IMAD.WIDE.U32 R34, R35, 0x4, R26 ;  /* 0x0000000423224825 */ /* 0x000fe200078e001a */
[----:B------:R-:W-:-:S03]  /*0d00*/  @P1 LOP3.LUT R7, R7, R44, RZ, 0x3c, !PT ;  /* 0x0000002c07071212 */ /* 0x000fc600078e3cff */
[----:B------:R-:W-:Y:S01]  /*0d10*/  @P5 IMAD.WIDE.U32 R28, R29, 0x4, R26 ;  /* 0x000000041d1c5825 */ /* 0x000fe200078e001a */
[----:B------:R-:W-:Y:S01]  /*0d20*/  @P1 LOP3.LUT R6, R6, R43, RZ, 0x3c, !PT ;  /* 0x0000002b06061212 */ /* 0x000fe200078e3cff */
[----:B------:R-:W4:Y:S02]  /*0d30*/  @P4 LDG.E R51, desc[UR6][R34.64+0x4] ;  /* 0x0000040622334981 */ /* 0x000f24000c1e1900 */
[----:B-1----:R-:W-:Y:S01]  /*0d40*/  @P6 VIADD R32, R36, UR4 ;  /* 0x0000000424206c36 */ /* 0x002fe20008000000 */
[----:B------:R-:W-:Y:S01]  /*0d50*/  @P1 LOP3.LUT R2, R2, R45, RZ, 0x3c, !PT ;  /* 0x0000002d02021212 */ /* 0x000fe200078e3cff */
[----:B------:R-:W4:Y:S01]  /*0d60*/  @P4 LDG.E R53, desc[UR6][R34.64+0x8] ;  /* 0x0000080622354981 */ /* 0x000f22000c1e1900 */
[----:B------:R-:W-:Y:S02]  /*0d70*/  @P1 LOP3.LUT R3, R3, R48, RZ, 0x3c, !PT ;  /* 0x0000003003031212 */ /* 0x000fe400078e3cff */
[----:B------:R-:W-:Y:S01]  /*0d80*/  @P2 LOP3.LUT R7, R7, R42, RZ, 0x3c, !PT ;  /* 0x0000002a07072212 */ /* 0x000fe200078e3cff */
[----:B------:R-:W4:Y:S01]  /*0d90*/  @P4 LDG.E R31, desc[UR6][R34.64] ;  /* 0x00000006221f4981 */ /* 0x000f22000c1e1900 */
[----:B------:R-:W-:-:S03]  /*0da0*/  @P6 IMAD R33, R32, 0x5, RZ ;  /* 0x0000000520216824 */ /* 0x000fc600078e02ff */
[----:B------:R-:W4:Y:S04]  /*0db0*/  @P4 LDG.E R43, desc[UR6][R34.64+0xc] ;  /* 0x00000c06222b4981 */ /* 0x000f28000c1e1900 */
[----:B------:R-:W4:Y:S04]  /*0dc0*/  @P5 LDG.E R42, desc[UR6][R28.64] ;  /* 0x000000061c2a5981 */ /* 0x000f28000c1e1900 */
[----:B------:R-:W4:Y:S04]  /*0dd0*/  @P5 LDG.E R45, desc[UR6][R28.64+0x4] ;  /* 0x000004061c2d5981 */ /* 0x000f28000c1e1900 */
[----:B------:R-:W4:Y:S04]  /*0de0*/  @P4 LDG.E R34, desc[UR6][R34.64+0x10] ;  /* 0x0000100622224981 */ /* 0x000f28000c1e1900 */
[----:B------:R-:W4:Y:S04]  /*0df0*/  @P5 LDG.E R44, desc[UR6][R28.64+0x8] ;  /* 0x000008061c2c5981 */ /* 0x000f28000c1e1900 */
[----:B------:R-:W4:Y:S04]  /*0e00*/  @P5 LDG.E R48, desc[UR6][R28.64+0x10] ;  /* 0x000010061c305981 */ /* 0x000f28000c1e1900 */
[----:B------:R0:W4:Y:S01]  /*0e10*/  @P5 LDG.E R35, desc[UR6][R28.64+0xc] ;  /* 0x00000c061c235981 */ /* 0x000122000c1e1900 */
[----:B------:R-:W-:Y:S01]  /*0e20*/  @P2 LOP3.LUT R6, R6, R47, RZ, 0x3c, !PT ;  /* 0x0000002f06062212 */ /* 0x000fe200078e3cff */
[----:B------:R-:W-:Y:S01]  /*0e30*/  @P6 IMAD.WIDE.U32 R32, R33, 0x4, R26 ;  /* 0x0000000421206825 */ /* 0x000fe200078e001a */
[----:B------:R-:W-:-:S04]  /*0e40*/  @P2 LOP3.LUT R2, R2, R41, RZ, 0x3c, !PT ;  /* 0x0000002902022212 */ /* 0x000fc800078e3cff */
[----:B------:R-:W4:Y:S01]  /*0e50*/  @P6 LDG.E R41, desc[UR6][R32.64+0x4] ;  /* 0x0000040620296981 */ /* 0x000f22000c1e1900 */
[----:B0-----:R-:W-:-:S03]  /*0e60*/  @P0 VIADD R28, R37, UR4 ;  /* 0x00000004251c0c36 */ /* 0x001fc60008000000 */
[----:B------:R-:W4:Y:S01]  /*0e70*/  @P6 LDG.E R47, desc[UR6][R32.64+0x10] ;  /* 0x00001006202f6981 */ /* 0x000f22000c1e1900 */
[----:B------:R-:W-:-:S04]  /*0e80*/  @P0 IMAD R29, R28, 0x5, RZ ;  /* 0x000000051c1d0824 */ /* 0x000fc800078e02ff */
[----:B------:R-:W-:Y:S01]  /*0e90*/  @P0 IMAD.WIDE.U32 R28, R29, 0x4, R26 ;  /* 0x000000041d1c0825 */ /* 0x000fe200078e001a */
[----:B------:R-:W-:-:S04]  /*0ea0*/  @P3 LOP3.LUT R2, R2, R49, RZ, 0x3c, !PT ;  /* 0x0000003102023212 */ /* 0x000fc800078e3cff */
        /* <DEDUP_REMOVED lines=8> */
[----:B------:R-:W4:Y:S01]  /*0f30*/  @P0 LDG.E R46, desc[UR6][R28.64+0x8] ;  /* 0x000008061c2e0981 */ /* 0x000f22000c1e1900 */
[----:B------:R-:W-:-:S03]  /*0f40*/  @P2 LOP3.LUT R5, R5, R50, RZ, 0x3c, !PT ;  /* 0x0000003205052212 */ /* 0x000fc600078e3cff */
[----:B------:R-:W4:Y:S04]  /*0f50*/  @P0 LDG.E R50, desc[UR6][R28.64+0x10] ;  /* 0x000010061c320981 */ /* 0x000f28000c1e1900 */
[----:B------:R-:W4:Y:S04]  /*0f60*/  @P0 LDG.E R33, desc[UR6][R28.64+0xc] ;  /* 0x00000c061c210981 */ /* 0x000f28000c1e1900 */
[----:B------:R-:W4:Y:S01]  /*0f70*/  @P0 LDG.E R32, desc[UR6][R28.64] ;  /* 0x000000061c200981 */ /* 0x000f22000c1e1900 */
[----:B------:R-:W-:Y:S01]  /*0f80*/  @P3 LOP3.LUT R3, R3, R52, RZ, 0x3c, !PT ;  /* 0x0000003403033212 */ /* 0x000fe200078e3cff */
[----:B------:R-:W-:Y:S01]  /*0f90*/  UIADD3 UR4, UPT, UPT, UR4, 0x10, URZ ;  /* 0x0000001004047890 */ /* 0x000fe2000fffe0ff */
[----:B------:R-:W-:-:S03]  /*0fa0*/  @P3 LOP3.LUT R5, R5, R30, RZ, 0x3c, !PT ;  /* 0x0000001e05053212 */ /* 0x000fc600078e3cff */
[----:B------:R-:W-:Y:S01]  /*0fb0*/  UISETP.NE.AND UP0, UPT, UR4, 0x20, UPT ;  /* 0x000000200400788c */ /* 0x000fe2000bf05270 */
        /* <DEDUP_REMOVED lines=13> */
[----:B--2---:R-:W-:Y:S02]  /*1090*/  @P6 LOP3.LUT R2, R2, R39, RZ, 0x3c, !PT ;  /* 0x0000002702026212 */ /* 0x004fe400078e3cff */
[----:B---3--:R-:W-:Y:S02]  /*10a0*/  @P6 LOP3.LUT R5, R5, R38, RZ, 0x3c, !PT ;  /* 0x0000002605056212 */ /* 0x008fe400078e3cff */
[----:B----4-:R-:W-:-:S04]  /*10b0*/  @P6 LOP3.LUT R7, R7, R40, RZ, 0x3c, !PT ;  /* 0x0000002807076212 */ /* 0x010fc800078e3cff */
[----:B------:R-:W-:Y:S02]  /*10c0*/  @P0 LOP3.LUT R7, R7, R46, RZ, 0x3c, !PT ;  /* 0x0000002e07070212 */ /* 0x000fe400078e3cff */
[----:B------:R-:W-:Y:S02]  /*10d0*/  @P0 LOP3.LUT R3, R3, R50, RZ, 0x3c, !PT ;  /* 0x0000003203030212 */ /* 0x000fe400078e3cff */
[----:B------:R-:W-:Y:S02]  /*10e0*/  @P0 LOP3.LUT R2, R2, R33, RZ, 0x3c, !PT ;  /* 0x0000002102020212 */ /* 0x000fe400078e3cff */
[----:B------:R-:W-:Y:S01]  /*10f0*/  @P0 LOP3.LUT R5, R5, R32, RZ, 0x3c, !PT ;  /* 0x0000002005050212 */ /* 0x000fe200078e3cff */
[----:B------:R-:W-:Y:S06]  /*1100*/  BRA.U UP0, `(.L_x_4) ;  /* 0xfffffff100987547 */ /* 0x000fec000b83ffff */
[----:B------:R-:W-:-:S05]  /*1110*/  VIADD R12, R12, 0x1 ;  /* 0x000000010c0c7836 */ /* 0x000fca0000000000 */
[----:B------:R-:W-:-:S13]  /*1120*/  ISETP.NE.AND P0, PT, R12, 0x5, PT ;  /* 0x000000050c00780c */ /* 0x000fda0003f05270 */
[----:B------:R-:W-:Y:S05]  /*1130*/  @P0 BRA `(.L_x_5) ;  /* 0xfffffff000400947 */ /* 0x000fea000383ffff */
[----:B------:R0:W-:Y:S01]  /*1140*/  STL [R1+0x4], R5 ;  /* 0x0000040501007387 */ /* 0x0001e20000100800 */
[----:B------:R-:W-:-:S03]  /*1150*/  ISETP.NE.U32.AND P0, PT, R10, 0x1, PT ;  /* 0x000000010a00780c */ /* 0x000fc60003f05070 */
[----:B------:R0:W-:Y:S01]  /*1160*/  STL.64 [R1+0x8], R6 ;  /* 0x0000080601007387 */ /* 0x0001e20000100a00 */
[----:B------:R-:W-:-:S03]  /*1170*/  ISETP.NE.AND.EX P0, PT, RZ, RZ, PT, P0 ;  /* 0x000000ffff00720c */ /* 0x000fc60003f05300 */
[----:B------:R0:W-:Y:S10]  /*1180*/  STL.64 [R1+0x10], R2 ;  /* 0x0000100201007387 */ /* 0x0001f40000100a00 */
[----:B------:R-:W-:Y:S05]  /*1190*/  @!P0 BRA `(.L_x_3) ;  /* 0x0000001c00e48947 */ /* 0x000fea0003800000 */
[----:B------:R-:W-:Y:S01]  /*11a0*/  UMOV UR4, URZ ;  /* 0x000000ff00047c82 */ /* 0x000fe20008000000 */
[----:B------:R-:W-:Y:S01]  /*11b0*/  UMOV UR5, URZ ;  /* 0x000000ff00057c82 */ /* 0x000fe20008000000 */
[----:B------:R-:W-:Y:S02]  /*11c0*/  IMAD.MOV.U32 R12, RZ, RZ, RZ ;  /* 0x000000ffff0c7224 */ /* 0x000fe400078e00ff */
[----:B0-----:R-:W-:Y:S02]  /*11d0*/  IMAD.MOV.U32 R5, RZ, RZ, RZ ;  /* 0x000000ffff057224 */ /* 0x001fe400078e00ff */
[----:B------:R-:W-:Y:S02]  /*11e0*/  IMAD.U32 R3, RZ, RZ, UR4 ;  /* 0x00000004ff037e24 */ /* 0x000fe4000f8e00ff */
[----:B------:R-:W-:Y:S02]  /*11f0*/  IMAD.U32 R2, RZ, RZ, UR5 ;  /* 0x00000005ff027e24 */ /* 0x000fe4000f8e00ff */
[----:B------:R-:W-:-:S02]  /*1200*/  IMAD.U32 R7, RZ, RZ, UR4 ;  /* 0x00000004ff077e24 */ /* 0x000fc4000f8e00ff */
[----:B------:R-:W-:-:S07]  /*1210*/  IMAD.U32 R6, RZ, RZ, UR5 ;  /* 0x00000005ff067e24 */ /* 0x000fce000f8e00ff */
.L_x_7:
        /* <DEDUP_REMOVED lines=19> */
.L_x_6:
        /* <DEDUP_REMOVED lines=226> */
[----:B------:R-:W-:Y:S05]  /*2170*/  @P0 BRA `(.L_x_3) ;  /* 0x0000000c00ec0947 */ /* 0x000fea0003800000 */
[----:B------:R-:W-:Y:S01]  /*2180*/  UMOV UR4, URZ ;  /* 0x000000ff00047c82 */ /* 0x000fe20008000000 */
[----:B------:R-:W-:Y:S01]  /*2190*/  UMOV UR5, URZ ;  /* 0x000000ff00057c82 */ /* 0x000fe20008000000 */
[----:B------:R-:W-:Y:S02]  /*21a0*/  IMAD.MOV.U32 R10, RZ, RZ, RZ ;  /* 0x000000ffff0a7224 */ /* 0x000fe400078e00ff */
[----:B-1----:R-:W-:Y:S02]  /*21b0*/  IMAD.MOV.U32 R5, RZ, RZ, RZ ;  /* 0x000000ffff057224 */ /* 0x002fe400078e00ff */
[----:B------:R-:W-:Y:S02]  /*21c0*/  IMAD.U32 R3, RZ, RZ, UR4 ;  /* 0x00000004ff037e24 */ /* 0x000fe4000f8e00ff */
[----:B------:R-:W-:Y:S02]  /*21d0*/  IMAD.U32 R2, RZ, RZ, UR5 ;  /* 0x00000005ff027e24 */ /* 0x000fe4000f8e00ff */
[----:B------:R-:W-:-:S02]  /*21e0*/  IMAD.U32 R7, RZ, RZ, UR4 ;  /* 0x00000004ff077e24 */ /* 0x000fc4000f8e00ff */
[----:B------:R-:W-:-:S07]  /*21f0*/  IMAD.U32 R6, RZ, RZ, UR5 ;  /* 0x00000005ff067e24 */ /* 0x000fce000f8e00ff */
.L_x_9:
        /* <DEDUP_REMOVED lines=19> */
.L_x_8:
[----:B-----5:R-:W-:-:S04]  /*2330*/  SHF.R.U32.HI R34, RZ, UR4, R11 ;  /* 0x00000004ff227c19 */ /* 0x020fc8000801160b */
[----:B------:R-:W-:-:S04]  /*2340*/  LOP3.LUT R28, R34, 0x1, RZ, 0xc0, !PT ;  /* 0x00000001221c7812 */ /* 0x000fc800078ec0ff */
[----:B------:R-:W-:-:S13]  /*2350*/  ISETP.NE.U32.AND P0, PT, R28, 0x1, PT ;  /* 0x000000011c00780c */ /* 0x000fda0003f05070 */
[----:B------:R-:W-:-:S05]  /*2360*/  @!P0 LEA R28, R10, UR4, 0x5 ;  /* 0x000000040a1c8c11 */ /* 0x000fca000f8e28ff */
[----:B------:R-:W-:-:S04]  /*2370*/  @!P0 IMAD R33, R28, 0x5, RZ ;  /* 0x000000051c218824 */ /* 0x000fc800078e02ff */
[----:B------:R-:W-:-:S05]  /*2380*/  @!P0 IMAD.WIDE.U32 R32, R33, 0x4, R26 ;  /* 0x0000000421208825 */ /* 0x000fca00078e001a */
[----:B------:R-:W2:Y:S01]  /*2390*/  @!P0 LDG.E R49, desc[UR6][R32.64+0x4] ;  /* 0x0000040620318981 */ /* 0x000ea2000c1e1900 */
[----:B------:R-:W-:-:S03]  /*23a0*/  R2P PR, R34, 0x7e ;  /* 0x0000007e22007804 */ /* 0x000fc60000000000 */
[----:B------:R-:W3:Y:S04]  /*23b0*/  @!P0 LDG.E R48, desc[UR6][R32.64+0x8] ;  /* 0x0000080620308981 */ /* 0x000ee8000c1e1900 */
[----:B------:R-:W4:Y:S04]  /*23c0*/  @!P0 LDG.E R45, desc[UR6][R32.64+0xc] ;  /* 0x00000c06202d8981 */ /* 0x000f28000c1e1900 */
[----:B------:R-:W4:Y:S02]  /*23d0*/  @!P0 LDG.E R52, desc[UR6][R32.64+0x10] ;  /* 0x0000100620348981 */ /* 0x000f24000c1e1900 */
[----:B------:R-:W-:-:S04]  /*23e0*/  @P1 VIADD R28, R12, UR4 ;  /* 0x000000040c1c1c36 */ /* 0x000fc80008000000 */
[----:B------:R-:W-:Y:S02]  /*23f0*/  @P1 IMAD R31, R28, 0x5, RZ ;  /* 0x000000051c1f1824 */ /* 0x000fe400078e02ff */
[----:B------:R-:W-:Y:S02]  /*2400*/  @P2 VIADD R28, R13, UR4 ;  /* 0x000000040d1c2c36 */ /* 0x000fe40008000000 */
[----:B------:R-:W-:Y:S01]  /*2410*/  @P1 IMAD.WIDE.U32 R30, R31, 0x4, R26 ;  /* 0x000000041f1e1825 */ /* 0x000fe200078e001a */
[----:B------:R-:W4:Y:S03]  /*2420*/  @!P0 LDG.E R32, desc[UR6][R32.64] ;  /* 0x0000000620208981 */ /* 0x000f26000c1e1900 */
[----:B------:R-:W-:Y:S01]  /*2430*/  @P2 IMAD R29, R28, 0x5, RZ ;  /* 0x000000051c1d2824 */ /* 0x000fe200078e02ff */
[----:B------:R-:W4:Y:S01]  /*2440*/  @P1 LDG.E R41, desc[UR6][R30.64+0x4] ;  /* 0x000004061e291981 */ /* 0x000f22000c1e1900 */
[----:B------:R-:W-:-:S02]  /*2450*/  @P3 VIADD R38, R14, UR4 ;  /* 0x000000040e263c36 */ /* 0x000fc40008000000 */
[--C-:B------:R-:W-:Y:S01]  /*2460*/  @P2 IMAD.WIDE.U32 R28, R29, 0x4, R26.reuse ;  /* 0x000000041d1c2825 */ /* 0x100fe200078e001a */
[----:B------:R-:W4:Y:S03]  /*2470*/  @P1 LDG.E R37, desc[UR6][R30.64+0xc] ;  /* 0x00000c061e251981 */ /* 0x000f26000c1e1900 */
[----:B------:R-:W-:Y:S01]  /*2480*/  @P3 IMAD R39, R38, 0x5, RZ ;  /* 0x0000000526273824 */ /* 0x000fe200078e02ff */
[----:B------:R-:W4:Y:S04]  /*2490*/  @P2 LDG.E R35, desc[UR6][R28.64+0x4] ;  /* 0x000004061c232981 */ /* 0x000f28000c1e1900 */
[----:B------:R-:W4:Y:S04]  /*24a0*/  @P2 LDG.E R44, desc[UR6][R28.64] ;  /* 0x000000061c2c2981 */ /* 0x000f28000c1e1900 */
[----:B------:R-:W4:Y:S04]  /*24b0*/  @P2 LDG.E R50, desc[UR6][R28.64+0x8] ;  /* 0x000008061c322981 */ /* 0x000f28000c1e1900 */
[----:B------:R-:W4:Y:S04]  /*24c0*/  @P2 LDG.E R43, desc[UR6][R28.64+0xc] ;  /* 0x00000c061c2b2981 */ /* 0x000f28000c1e1900 */
[----:B------:R0:W4:Y:S01]  /*24d0*/  @P2 LDG.E R47, desc[UR6][R28.64+0x10] ;  /* 0x000010061c2f2981 */ /* 0x000122000c1e1900 */
[----:B------:R-:W-:-:S03]  /*24e0*/  @P3 IMAD.WIDE.U32 R38, R39, 0x4, R26 ;  /* 0x0000000427263825 */ /* 0x000fc600078e001a */
[----:B------:R-:W4:Y:S04]  /*24f0*/  @P1 LDG.E R40, desc[UR6][R30.64+0x8] ;  /* 0x000008061e281981 */ /* 0x000f28000c1e1900 */
[----:B------:R-:W4:Y:S01]  /*2500*/  @P3 LDG.E R51, desc[UR6][R38.64+0x4] ;  /* 0x0000040626333981 */ /* 0x000f22000c1e1900 */
[----:B0-----:R-:W-:-:S03]  /*2510*/  @P4 VIADD R28, R15, UR4 ;  /* 0x000000040f1c4c36 */ /* 0x001fc60008000000 */
[----:B------:R-:W4:Y:S01]  /*2520*/  @P1 LDG.E R42, desc[UR6][R30.64+0x10] ;  /* 0x000010061e2a1981 */ /* 0x000f22000c1e1900 */
[----:B------:R-:W-:-:S03]  /*2530*/  @P4 IMAD R29, R28, 0x5, RZ ;  /* 0x000000051c1d4824 */ /* 0x000fc600078e02ff */
[----:B------:R-:W4:Y:S01]  /*2540*/  @P1 LDG.E R46, desc[UR6][R30.64] ;  /* 0x000000061e2e1981 */ /* 0x000f22000c1e1900 */
[----:B------:R-:W-:-:S03]  /*2550*/  @P4 IMAD.WIDE.U32 R28, R29, 0x4, R26 ;  /* 0x000000041d1c4825 */ /* 0x000fc600078e001a */
[----:B------:R-:W4:Y:S04]  /*2560*/  @P3 LDG.E R53, desc[UR6][R38.64+0x10] ;  /* 0x0000100626353981 */ /* 0x000f28000c1e1900 */
[----:B------:R-:W4:Y:S04]  /*2570*/  @P4 LDG.E R33, desc[UR6][R28.64+0x4] ;  /* 0x000004061c214981 */ /* 0x000f28000c1e1900 */
[----:B------:R-:W4:Y:S04]  /*2580*/  @P3 LDG.E R31, desc[UR6][R38.64+0x8] ;  /* 0x00000806261f3981 */ /* 0x000f28000c1e1900 */
[----:B------:R-:W4:Y:S01]  /*2590*/  @P3 LDG.E R30, desc[UR6][R38.64] ;  /* 0x00000006261e3981 */ /* 0x000f22000c1e1900 */
[----:B--2---:R-:W-:-:S03]  /*25a0*/  @!P0 LOP3.LUT R6, R6, R49, RZ, 0x3c, !PT ;  /* 0x0000003106068212 */ /* 0x004fc600078e3cff */
[----:B------:R0:W2:Y:S01]  /*25b0*/  @P3 LDG.E R49, desc[UR6][R38.64+0xc] ;  /* 0x00000c0626313981 */ /* 0x0000a2000c1e1900 */
[----:B---3--:R-:W-:-:S03]  /*25c0*/  @!P0 LOP3.LUT R7, R7, R48, RZ, 0x3c, !PT ;  /* 0x0000003007078212 */ /* 0x008fc600078e3cff */
[----:B------:R-:W3:Y:S01]  /*25d0*/  @P4 LDG.E R48, desc[UR6][R28.64+0x8] ;  /* 0x000008061c304981 */ /* 0x000ee2000c1e1900 */
[----:B----4-:R-:W-:Y:S02]  /*25e0*/  @!P0 LOP3.LUT R2, R2, R45, RZ, 0x3c, !PT ;  /* 0x0000002d02028212 */ /* 0x010fe400078e3cff */
[----:B------:R-:W-:Y:S02]  /*25f0*/  @!P0 LOP3.LUT R3, R3, R52, RZ, 0x3c, !PT ;  /* 0x0000003403038212 */ /* 0x000fe400078e3cff */
[----:B------:R-:W4:Y:S01]  /*2600*/  @P4 LDG.E R52, desc[UR6][R28.64+0x10] ;  /* 0x000010061c344981 */ /* 0x000f22000c1e1900 */
[----:B------:R-:W-:Y:S02]  /*2610*/  @!P0 LOP3.LUT R5, R5, R32, RZ, 0x3c, !PT ;  /* 0x0000002005058212 */ /* 0x000fe400078e3cff */
[----:B------:R-:W-:Y:S02]  /*2620*/  LOP3.LUT P0, RZ, R34, 0x80, RZ, 0xc0, !PT ;  /* 0x0000008022ff7812 */ /* 0x000fe4000780c0ff */
[----:B------:R-:W-:-:S02]  /*2630*/  @P1 LOP3.LUT R6, R6, R41, RZ, 0x3c, !PT ;  /* 0x0000002906061212 */ /* 0x000fc400078e3cff */
[----:B------:R-:W4:Y:S01]  /*2640*/  @P4 LDG.E R41, desc[UR6][R28.64+0xc] ;  /* 0x00000c061c294981 */ /* 0x000f22000c1e1900 */
[----:B------:R-:W-:Y:S01]  /*2650*/  @P1 LOP3.LUT R2, R2, R37, RZ, 0x3c, !PT ;  /* 0x0000002502021212 */ /* 0x000fe200078e3cff */
[----:B------:R-:W-:Y:S01]  /*2660*/  @P5 VIADD R37, R16, UR4 ;  /* 0x0000000410255c36 */ /* 0x000fe20008000000 */
[----:B------:R-:W-:-:S03]  /*2670*/  @P2 LOP3.LUT R6, R6, R35, RZ, 0x3c, !PT ;  /* 0x0000002306062212 */ /* 0x000fc600078e3cff */
[----:B------:R-:W-:-:S03]  /*2680*/  @P5 IMAD R37, R37, 0x5, RZ ;  /* 0x0000000525255824 */ /* 0x000fc600078e02ff */
[----:B------:R-:W-:Y:S02]  /*2690*/  @P0 VIADD R32, R18, UR4 ;  /* 0x0000000412200c36 */ /* 0x000fe40008000000 */
[----:B0-----:R-:W-:-:S05]  /*26a0*/  @P5 IMAD.WIDE.U32 R38, R37, 0x4, R26 ;  /* 0x0000000425265825 */ /* 0x001fca00078e001a */
[----:B------:R-:W4:Y:S01]  /*26b0*/  @P5 LDG.E R35, desc[UR6][R38.64+0x4] ;  /* 0x0000040626235981 */ /* 0x000f22000c1e1900 */
[----:B------:R-:W-:-:S03]  /*26c0*/  @P1 LOP3.LUT R7, R7, R40, RZ, 0x3c, !PT ;  /* 0x0000002807071212 */ /* 0x000fc600078e3cff */
[----:B------:R-:W4:Y:S04]  /*26d0*/  @P5 LDG.E R37, desc[UR6][R38.64+0xc] ;  /* 0x00000c0626255981 */ /* 0x000f28000c1e1900 */
[----:B------:R0:W4:Y:S01]  /*26e0*/  @P4 LDG.E R40, desc[UR6][R28.64] ;  /* 0x000000061c284981 */ /* 0x000122000c1e1900 */
[----:B------:R-:W-:Y:S01]  /*26f0*/  @P3 LOP3.LUT R6, R6, R51, RZ, 0x3c, !PT ;  /* 0x0000003306063212 */ /* 0x000fe200078e3cff */
[----:B0-----:R-:W-:-:S04]  /*2700*/  @P6 VIADD R28, R17, UR4 ;  /* 0x00000004111c6c36 */ /* 0x001fc80008000000 */
[----:B------:R-:W-:Y:S01]  /*2710*/  @P6 IMAD R29, R28, 0x5, RZ ;  /* 0x000000051c1d6824 */ /* 0x000fe200078e02ff */
[----:B------:R-:W-:Y:S01]  /*2720*/  @P4 LOP3.LUT R6, R6, R33, RZ, 0x3c, !PT ;  /* 0x0000002106064212 */ /* 0x000fe200078e3cff */
[----:B------:R-:W-:Y:S01]  /*2730*/  @P0 IMAD R33, R32, 0x5, RZ ;  /* 0x0000000520210824 */ /* 0x000fe200078e02ff */
[----:B------:R-:W-:Y:S01]  /*2740*/  @P1 LOP3.LUT R3, R3, R42, RZ, 0x3c, !PT ;  /* 0x0000002a03031212 */ /* 0x000fe200078e3cff */
[----:B------:R-:W-:Y:S01]  /*2750*/  @P6 IMAD.WIDE.U32 R28, R29, 0x4, R26 ;  /* 0x000000041d1c6825 */ /* 0x000fe200078e001a */
[----:B------:R-:W-:Y:S01]  /*2760*/  @P2 LOP3.LUT R7, R7, R50, RZ, 0x3c, !PT ;  /* 0x0000003207072212 */ /* 0x000fe200078e3cff */
[----:B------:R-:W4:Y:S01]  /*2770*/  @P5 LDG.E R42, desc[UR6][R38.64] ;  /* 0x00000006262a5981 */ /* 0x000f22000c1e1900 */
[----:B------:R-:W-:-:S03]  /*2780*/  @P2 LOP3.LUT R2, R2, R43, RZ, 0x3c, !PT ;  /* 0x0000002b02022212 */ /* 0x000fc600078e3cff */
[----:B------:R-:W4:Y:S01]  /*2790*/  @P5 LDG.E R50, desc[UR6][R38.64+0x8] ;  /* 0x0000080626325981 */ /* 0x000f22000c1e1900 */
[----:B------:R-:W-:-:S03]  /*27a0*/  @P2 LOP3.LUT R3, R3, R47, RZ, 0x3c, !PT ;  /* 0x0000002f03032212 */ /* 0x000fc600078e3cff */
[----:B------:R-:W4:Y:S01]  /*27b0*/  @P5 LDG.E R43, desc[UR6][R38.64+0x10] ;  /* 0x00001006262b5981 */ /* 0x000f22000c1e1900 */
[----:B------:R-:W-:Y:S01]  /*27c0*/  @P3 LOP3.LUT R7, R7, R31, RZ, 0x3c, !PT ;  /* 0x0000001f07073212 */ /* 0x000fe200078e3cff */
[----:B------:R-:W-:Y:S01]  /*27d0*/  @P0 IMAD.WIDE.U32 R32, R33, 0x4, R26 ;  /* 0x0000000421200825 */ /* 0x000fe200078e001a */
[----:B------:R-:W-:Y:S01]  /*27e0*/  @P1 LOP3.LUT R5, R5, R46, RZ, 0x3c, !PT ;  /* 0x0000002e05051212 */ /* 0x000fe200078e3cff */
[----:B------:R-:W4:Y:S04]  /*27f0*/  @P6 LDG.E R31, desc[UR6][R28.64] ;  /* 0x000000061c1f6981 */ /* 0x000f28000c1e1900 */
[----:B------:R-:W4:Y:S01]  /*2800*/  @P6 LDG.E R45, desc[UR6][R28.64+0x4] ;  /* 0x000004061c2d6981 */ /* 0x000f22000c1e1900 */
[----:B------:R-:W-:-:S03]  /*2810*/  @P2 LOP3.LUT R5, R5, R44, RZ, 0x3c, !PT ;  /* 0x0000002c05052212 */ /* 0x000fc600078e3cff */
[----:B------:R-:W4:Y:S04]  /*2820*/  @P6 LDG.E R38, desc[UR6][R28.64+0x8] ;  /* 0x000008061c266981 */ /* 0x000f28000c1e1900 */
[----:B------:R-:W4:Y:S04]  /*2830*/  @P6 LDG.E R39, desc[UR6][R28.64+0xc] ;  /* 0x00000c061c276981 */ /* 0x000f28000c1e1900 */
[----:B------:R-:W4:Y:S04]  /*2840*/  @P6 LDG.E R47, desc[UR6][R28.64+0x10] ;  /* 0x000010061c2f6981 */ /* 0x000f28000c1e1900 */
[----:B------:R-:W4:Y:S04]  /*2850*/  @P0 LDG.E R44, desc[UR6][R32.64+0x8] ;  /* 0x00000806202c0981 */ /* 0x000f28000c1e1900 */
[----:B------:R-:W4:Y:S04]  /*2860*/  @P0 LDG.E R46, desc[UR6][R32.64+0x10] ;  /* 0x00001006202e0981 */ /* 0x000f28000c1e1900 */
[----:B------:R-:W4:Y:S04]  /*2870*/  @P0 LDG.E R29, desc[UR6][R32.64+0xc] ;  /* 0x00000c06201d0981 */ /* 0x000f28000c1e1900 */
[----:B------:R-:W4:Y:S01]  /*2880*/  @P0 LDG.E R28, desc[UR6][R32.64] ;  /* 0x00000006201c0981 */ /* 0x000f22000c1e1900 */
[----:B--2---:R-:W-:-:S03]  /*2890*/  @P3 LOP3.LUT R2, R2, R49, RZ, 0x3c, !PT ;  /* 0x0000003102023212 */ /* 0x004fc600078e3cff */
[----:B------:R-:W2:Y:S01]  /*28a0*/  @P0 LDG.E R49, desc[UR6][R32.64+0x4] ;  /* 0x0000040620310981 */ /* 0x000ea2000c1e1900 */
[----:B------:R-:W-:Y:S02]  /*28b0*/  @P3 LOP3.LUT R3, R3, R53, RZ, 0x3c, !PT ;  /* 0x0000003503033212 */ /* 0x000fe400078e3cff */
[----:B------:R-:W-:Y:S02]  /*28c0*/  @P3 LOP3.LUT R5, R5, R30, RZ, 0x3c, !PT ;  /* 0x0000001e05053212 */ /* 0x000fe400078e3cff */
[----:B---3--:R-:W-:Y:S02]  /*28d0*/  @P4 LOP3.LUT R7, R7, R48, RZ, 0x3c, !PT ;  /* 0x0000003007074212 */ /* 0x008fe400078e3cff */
[----:B----4-:R-:W-:Y:S02]  /*28e0*/  @P4 LOP3.LUT R3, R3, R52, RZ, 0x3c, !PT ;  /* 0x0000003403034212 */ /* 0x010fe400078e3cff */
[----:B------:R-:W-:Y:S02]  /*28f0*/  @P4 LOP3.LUT R2, R2, R41, RZ, 0x3c, !PT ;  /* 0x0000002902024212 */ /* 0x000fe400078e3cff */
[----:B------:R-:W-:-:S02]  /*2900*/  @P5 LOP3.LUT R6, R6, R35, RZ, 0x3c, !PT ;  /* 0x0000002306065212 */ /* 0x000fc400078e3cff */
[----:B------:R-:W-:Y:S02]  /*2910*/  @P5 LOP3.LUT R2, R2, R37, RZ, 0x3c, !PT ;  /* 0x0000002502025212 */ /* 0x000fe400078e3cff */
[----:B------:R-:W-:-:S04]  /*2920*/  @P4 LOP3.LUT R5, R5, R40, RZ, 0x3c, !PT ;  /* 0x0000002805054212 */ /* 0x000fc800078e3cff */
        /* <DEDUP_REMOVED lines=12> */
[----:B--2---:R-:W-:Y:S02]  /*29f0*/  @P0 LOP3.LUT R6, R6, R49, RZ, 0x3c, !PT ;  /* 0x0000003106060212 */ /* 0x004fe400078e3cff */
[----:B------:R-:W-:-:S13]  /*2a00*/  R2P PR, R34.B1, 0x7f ;  /* 0x0000007f22007804 */ /* 0x000fda0000001000 */
[----:B------:R-:W-:-:S04]  /*2a10*/  @P0 VIADD R28, R19, UR4 ;  /* 0x00000004131c0c36 */ /* 0x000fc80008000000 */
[----:B------:R-:W-:-:S04]  /*2a20*/  @P0 IMAD R29, R28, 0x5, RZ ;  /* 0x000000051c1d0824 */ /* 0x000fc800078e02ff */
[----:B------:R-:W-:-:S05]  /*2a30*/  @P0 IMAD.WIDE.U32 R28, R29, 0x4, R26 ;  /* 0x000000041d1c0825 */ /* 0x000fca00078e001a */
[----:B------:R-:W2:Y:S04]  /*2a40*/  @P0 LDG.E R35, desc[UR6][R28.64+0xc] ;  /* 0x00000c061c230981 */ /* 0x000ea8000c1e1900 */
[----:B------:R-:W3:Y:S04]  /*2a50*/  @P0 LDG.E R41, desc[UR6][R28.64+0x4] ;  /* 0x000004061c290981 */ /* 0x000ee8000c1e1900 */
[----:B------:R-:W4:Y:S04]  /*2a60*/  @P0 LDG.E R40, desc[UR6][R28.64+0x8] ;  /* 0x000008061c280981 */ /* 0x000f28000c1e1900 */
[----:B------:R-:W4:Y:S04]  /*2a70*/  @P0 LDG.E R42, desc[UR6][R28.64] ;  /* 0x000000061c2a0981 */ /* 0x000f28000c1e1900 */
[----:B------:R0:W4:Y:S01]  /*2a80*/  @P0 LDG.E R44, desc[UR6][R28.64+0x10] ;  /* 0x000010061c2c0981 */ /* 0x000122000c1e1900 */
[----:B------:R-:W-:-:S04]  /*2a90*/  @P1 VIADD R30, R20, UR4 ;  /* 0x00000004141e1c36 */ /* 0x000fc80008000000 */
[----:B------:R-:W-:-:S04]  /*2aa0*/  @P1 IMAD R33, R30, 0x5, RZ ;  /* 0x000000051e211824 */ /* 0x000fc800078e02ff */
[----:B------:R-:W-:-:S04]  /*2ab0*/  @P1 IMAD.WIDE.U32 R32, R33, 0x4, R26 ;  /* 0x0000000421201825 */ /* 0x000fc800078e001a */
[----:B------:R-:W-:Y:S01]  /*2ac0*/  @P2 VIADD R30, R21, UR4 ;  /* 0x00000004151e2c36 */ /* 0x000fe20008000000 */
[----:B------:R-:W4:Y:S03]  /*2ad0*/  @P1 LDG.E R43, desc[UR6][R32.64+0x4] ;  /* 0x00000406202b1981 */ /* 0x000f26000c1e1900 */
[----:B------:R-:W-:Y:S01]  /*2ae0*/  @P2 IMAD R31, R30, 0x5, RZ ;  /* 0x000000051e1f2824 */ /* 0x000fe200078e02ff */
[----:B------:R-:W4:Y:S01]  /*2af0*/  @P1 LDG.E R50, desc[UR6][R32.64+0x8] ;  /* 0x0000080620321981 */ /* 0x000f22000c1e1900 */
[----:B0-----:R-:W-:Y:S02]  /*2b00*/  @P3 VIADD R28, R22, UR4 ;  /* 0x00000004161c3c36 */ /* 0x001fe40008000000 */
[--C-:B------:R-:W-:Y:S01]  /*2b10*/  @P2 IMAD.WIDE.U32 R30, R31, 0x4, R26.reuse ;  /* 0x000000041f1e2825 */ /* 0x100fe200078e001a */
[----:B------:R-:W4:Y:S03]  /*2b20*/  @P1 LDG.E R48, desc[UR6][R32.64+0x10] ;  /* 0x0000100620301981 */ /* 0x000f26000c1e1900 */
[----:B------:R-:W-:Y:S01]  /*2b30*/  @P3 IMAD R29, R28, 0x5, RZ ;  /* 0x000000051c1d3824 */ /* 0x000fe200078e02ff */
[----:B------:R-:W4:Y:S03]  /*2b40*/  @P2 LDG.E R37, desc[UR6][R30.64+0x4] ;  /* 0x000004061e252981 */ /* 0x000f26000c1e1900 */
[----:B------:R-:W-:Y:S01]  /*2b50*/  @P3 IMAD.WIDE.U32 R28, R29, 0x4, R26 ;  /* 0x000000041d1c3825 */ /* 0x000fe200078e001a */
[----:B------:R-:W4:Y:S04]  /*2b60*/  @P1 LDG.E R49, desc[UR6][R32.64+0xc] ;  /* 0x00000c0620311981 */ /* 0x000f28000c1e1900 */
[----:B------:R-:W4:Y:S04]  /*2b70*/  @P2 LDG.E R38, desc[UR6][R30.64+0x8] ;  /* 0x000008061e262981 */ /* 0x000f28000c1e1900 */
[----:B------:R-:W4:Y:S04]  /*2b80*/  @P2 LDG.E R39, desc[UR6][R30.64+0xc] ;  /* 0x00000c061e272981 */ /* 0x000f28000c1e1900 */
[----:B------:R-:W4:Y:S04]  /*2b90*/  @P1 LDG.E R32, desc[UR6][R32.64] ;  /* 0x0000000620201981 */ /* 0x000f28000c1e1900 */
[----:B------:R-:W4:Y:S04]  /*2ba0*/  @P3 LDG.E R45, desc[UR6][R28.64+0xc] ;  /* 0x00000c061c2d3981 */ /* 0x000f28000c1e1900 */
[----:B------:R-:W4:Y:S04]  /*2bb0*/  @P2 LDG.E R52, desc[UR6][R30.64] ;  /* 0x000000061e342981 */ /* 0x000f28000c1e1900 */
[----:B------:R-:W4:Y:S04]  /*2bc0*/  @P3 LDG.E R46, desc[UR6][R28.64+0x10] ;  /* 0x000010061c2e3981 */ /* 0x000f28000c1e1900 */
[----:B------:R-:W4:Y:S01]  /*2bd0*/  @P3 LDG.E R33, desc[UR6][R28.64] ;  /* 0x000000061c213981 */ /* 0x000f22000c1e1900 */
[----:B--2---:R-:W-:Y:S01]  /*2be0*/  @P0 LOP3.LUT R2, R2, R35, RZ, 0x3c, !PT ;  /* 0x0000002302020212 */ /* 0x004fe200078e3cff */
[----:B------:R-:W-:-:S04]  /*2bf0*/  @P4 VIADD R35, R23, UR4 ;  /* 0x0000000417234c36 */ /* 0x000fc80008000000 */
[----:B------:R-:W-:Y:S01]  /*2c00*/  @P4 IMAD R35, R35, 0x5, RZ ;  /* 0x0000000523234824 */ /* 0x000fe200078e02ff */
[----:B---3--:R-:W-:Y:S02]  /*2c10*/  @P0 LOP3.LUT R6, R6, R41, RZ, 0x3c, !PT ;  /* 0x0000002906060212 */ /* 0x008fe400078e3cff */
[----:B----4-:R-:W-:Y:S01]  /*2c20*/  @P0 LOP3.LUT R7, R7, R40, RZ, 0x3c, !PT ;  /* 0x0000002807070212 */ /* 0x010fe200078e3cff */
[----:B------:R-:W2:Y:S01]  /*2c30*/  @P3 LDG.E R41, desc[UR6][R28.64+0x4] ;  /* 0x000004061c293981 */ /* 0x000ea2000c1e1900 */
[----:B------:R-:W-:-:S03]  /*2c40*/  @P0 LOP3.LUT R5, R5, R42, RZ, 0x3c, !PT ;  /* 0x0000002a05050212 */ /* 0x000fc600078e3cff */
[----:B------:R-:W3:Y:S01]  /*2c50*/  @P2 LDG.E R40, desc[UR6][R30.64+0x10] ;  /* 0x000010061e282981 */ /* 0x000ee2000c1e1900 */
[----:B------:R-:W-:-:S03]  /*2c60*/  @P0 LOP3.LUT R3, R3, R44, RZ, 0x3c, !PT ;  /* 0x0000002c03030212 */ /* 0x000fc600078e3cff */
[----:B------:R0:W4:Y:S01]  /*2c70*/  @P3 LDG.E R42, desc[UR6][R28.64+0x8] ;  /* 0x000008061c2a3981 */ /* 0x000122000c1e1900 */
[----:B------:R-:W-:Y:S01]  /*2c80*/  LOP3.LUT P0, RZ, R34, 0x8000, RZ, 0xc0, !PT ;  /* 0x0000800022ff7812 */ /* 0x000fe2000780c0ff */
[----:B------:R-:W-:-:S05]  /*2c90*/  @P4 IMAD.WIDE.U32 R34, R35, 0x4, R26 ;  /* 0x0000000423224825 */ /* 0x000fca00078e001a */
[----:B------:R-:W4:Y:S01]  /*2ca0*/  @P4 LDG.E R44, desc[UR6][R34.64+0x8] ;  /* 0x00000806222c4981 */ /* 0x000f22000c1e1900 */
[----:B------:R-:W-:Y:S01]  /*2cb0*/  @P1 LOP3.LUT R6, R6, R43, RZ, 0x3c, !PT ;  /* 0x0000002b06061212 */ /* 0x000fe200078e3cff */
[----:B------:R-:W-:Y:S02]  /*2cc0*/  @P5 VIADD R43, R24, UR4 ;  /* 0x00000004182b5c36 */ /* 0x000fe40008000000 */
[----:B------:R-:W4:Y:S02]  /*2cd0*/  @P4 LDG.E R47, desc[UR6][R34.64+0x4] ;  /* 0x00000406222f4981 */ /* 0x000f24000c1e1900 */
[----:B------:R-:W-:Y:S02]  /*2ce0*/  @P5 IMAD R43, R43, 0x5, RZ ;  /* 0x000000052b2b5824 */ /* 0x000fe400078e02ff */
[----:B------:R-:W4:Y:S01]  /*2cf0*/  @P4 LDG.E R53, desc[UR6][R34.64] ;  /* 0x0000000622354981 */ /* 0x000f22000c1e1900 */
[----:B0-----:R-:W-:Y:S02]  /*2d00*/  @P6 VIADD R28, R25, UR4 ;  /* 0x00000004191c6c36 */ /* 0x001fe40008000000 */
[----:B------:R-:W-:Y:S01]  /*2d10*/  @P5 IMAD.WIDE.U32 R30, R43, 0x4, R26 ;  /* 0x000000042b1e5825 */ /* 0x000fe200078e001a */
[----:B------:R-:W4:Y:S01]  /*2d20*/  @P4 LDG.E R51, desc[UR6][R34.64+0xc] ;  /* 0x00000c0622334981 */ /* 0x000f22000c1e1900 */
[----:B------:R-:W-:-:S02]  /*2d30*/  @P1 LOP3.LUT R7, R7, R50, RZ, 0x3c, !PT ;  /* 0x0000003207071212 */ /* 0x000fc400078e3cff */
[----:B------:R-:W-:Y:S01]  /*2d40*/  @P1 LOP3.LUT R3, R3, R48, RZ, 0x3c, !PT ;  /* 0x0000003003031212 */ /* 0x000fe200078e3cff */
[----:B------:R-:W4:Y:S01]  /*2d50*/  @P5 LDG.E R50, desc[UR6][R30.64+0x8] ;  /* 0x000008061e325981 */ /* 0x000f22000c1e1900 */
[----:B------:R-:W-:Y:S01]  /*2d60*/  @P2 LOP3.LUT R6, R6, R37, RZ, 0x3c, !PT ;  /* 0x0000002506062212 */ /* 0x000fe200078e3cff */
[----:B------:R-:W-:Y:S02]  /*2d70*/  @P6 IMAD R29, R28, 0x5, RZ ;  /* 0x000000051c1d6824 */ /* 0x000fe400078e02ff */
[----:B------:R-:W4:Y:S04]  /*2d80*/  @P5 LDG.E R48, desc[UR6][R30.64] ;  /* 0x000000061e305981 */ /* 0x000f28000c1e1900 */
[----:B------:R-:W4:Y:S04]  /*2d90*/  @P4 LDG.E R34, desc[UR6][R34.64+0x10] ;  /* 0x0000100622224981 */ /* 0x000f28000c1e1900 */
[----:B------:R-:W4:Y:S04]  /*2da0*/  @P5 LDG.E R37, desc[UR6][R30.64+0x4] ;  /* 0x000004061e255981 */ /* 0x000f28000c1e1900 */
[----:B------:R-:W4:Y:S04]  /*2db0*/  @P5 LDG.E R43, desc[UR6][R30.64+0x10] ;  /* 0x000010061e2b5981 */ /* 0x000f28000c1e1900 */
[----:B------:R0:W4:Y:S01]  /*2dc0*/  @P5 LDG.E R35, desc[UR6][R30.64+0xc] ;  /* 0x00000c061e235981 */ /* 0x000122000c1e1900 */
[----:B------:R-:W-:Y:S01]  /*2dd0*/  @P1 LOP3.LUT R2, R2, R49, RZ, 0x3c, !PT ;  /* 0x0000003102021212 */ /* 0x000fe200078e3cff */
[----:B------:R-:W-:Y:S01]  /*2de0*/  @P6 IMAD.WIDE.U32 R28, R29, 0x4, R26 ;  /* 0x000000041d1c6825 */ /* 0x000fe200078e001a */
[----:B------:R-:W-:-:S03]  /*2df0*/  @P2 LOP3.LUT R7, R7, R38, RZ, 0x3c, !PT ;  /* 0x0000002607072212 */ /* 0x000fc600078e3cff */
[----:B0-----:R-:W-:Y:S01]  /*2e00*/  @P0 VIADD R30, R36, UR4 ;  /* 0x00000004241e0c36 */ /* 0x001fe20008000000 */
[----:B------:R-:W-:Y:S01]  /*2e10*/  @P2 LOP3.LUT R2, R2, R39, RZ, 0x3c, !PT ;  /* 0x0000002702022212 */ /* 0x000fe200078e3cff */
[----:B------:R-:W4:Y:S02]  /*2e20*/  @P6 LDG.E R38, desc[UR6][R28.64] ;  /* 0x000000061c266981 */ /* 0x000f24000c1e1900 */
[----:B------:R-:W-:Y:S02]  /*2e30*/  @P0 IMAD R31, R30, 0x5, RZ ;  /* 0x000000051e1f0824 */ /* 0x000fe400078e02ff */
[----:B------:R-:W4:Y:S02]  /*2e40*/  @P6 LDG.E R39, desc[UR6][R28.64+0xc] ;  /* 0x00000c061c276981 */ /* 0x000f24000c1e1900 */
[----:B------:R-:W-:Y:S01]  /*2e50*/  @P0 IMAD.WIDE.U32 R30, R31, 0x4, R26 ;  /* 0x000000041f1e0825 */ /* 0x000fe200078e001a */
[----:B------:R-:W-:Y:S02]  /*2e60*/  @P3 LOP3.LUT R2, R2, R45, RZ, 0x3c, !PT ;  /* 0x0000002d02023212 */ /* 0x000fe400078e3cff */
[----:B------:R-:W-:-:S02]  /*2e70*/  @P1 LOP3.LUT R5, R5, R32, RZ, 0x3c, !PT ;  /* 0x0000002005051212 */ /* 0x000fc400078e3cff */
        /* <DEDUP_REMOVED lines=9> */
[----:B------:R-:W4:Y:S04]  /*2f10*/  @P0 LDG.E R44, desc[UR6][R30.64+0x10] ;  /* 0x000010061e2c0981 */ /* 0x000f28000c1e1900 */
[----:B------:R-:W4:Y:S04]  /*2f20*/  @P0 LDG.E R29, desc[UR6][R30.64+0xc] ;  /* 0x00000c061e1d0981 */ /* 0x000f28000c1e1900 */
[----:B------:R-:W4:Y:S01]  /*2f30*/  @P0 LDG.E R28, desc[UR6][R30.64] ;  /* 0x000000061e1c0981 */ /* 0x000f22000c1e1900 */
[----:B------:R-:W-:Y:S01]  /*2f40*/  @P2 LOP3.LUT R5, R5, R52, RZ, 0x3c, !PT ;  /* 0x0000003405052212 */ /* 0x000fe200078e3cff */
[----:B------:R-:W-:Y:S01]  /*2f50*/  UIADD3 UR4, UPT, UPT, UR4, 0x10, URZ ;  /* 0x0000001004047890 */ /* 0x000fe2000fffe0ff */
[----:B------:R-:W-:-:S02]  /*2f60*/  @P3 LOP3.LUT R3, R3, R46, RZ, 0x3c, !PT ;  /* 0x0000002e03033212 */ /* 0x000fc400078e3cff */
[----:B------:R-:W-:Y:S01]  /*2f70*/  @P3 LOP3.LUT R5, R5, R33, RZ, 0x3c, !PT ;  /* 0x0000002105053212 */ /* 0x000fe200078e3cff */
[----:B------:R-:W-:Y:S01]  /*2f80*/  UISETP.NE.AND UP0, UPT, UR4, 0x20, UPT ;  /* 0x000000200400788c */ /* 0x000fe2000bf05270 */
        /* <DEDUP_REMOVED lines=12> */
[----:B---3--:R-:W-:Y:S02]  /*3050*/  @P6 LOP3.LUT R7, R7, R40, RZ, 0x3c, !PT ;  /* 0x0000002807076212 */ /* 0x008fe400078e3cff */
[----:B----4-:R-:W-:Y:S02]  /*3060*/  @P6 LOP3.LUT R3, R3, R42, RZ, 0x3c, !PT ;  /* 0x0000002a03036212 */ /* 0x010fe400078e3cff */
[----:B------:R-:W-:Y:S02]  /*3070*/  @P0 LOP3.LUT R6, R6, R45, RZ, 0x3c, !PT ;  /* 0x0000002d06060212 */ /* 0x000fe400078e3cff */
[----:B------:R-:W-:Y:S02]  /*3080*/  @P0 LOP3.LUT R7, R7, R32, RZ, 0x3c, !PT ;  /* 0x0000002007070212 */ /* 0x000fe400078e3cff */
[----:B------:R-:W-:-:S02]  /*3090*/  @P0 LOP3.LUT R3, R3, R44, RZ, 0x3c, !PT ;  /* 0x0000002c03030212 */ /* 0x000fc400078e3cff */
[----:B------:R-:W-:Y:S02]  /*30a0*/  @P0 LOP3.LUT R2, R2, R29, RZ, 0x3c, !PT ;  /* 0x0000001d02020212 */ /* 0x000fe400078e3cff */
[----:B------:R-:W-:Y:S01]  /*30b0*/  @P0 LOP3.LUT R5, R5, R28, RZ, 0x3c, !PT ;  /* 0x0000001c05050212 */ /* 0x000fe200078e3cff */
[----:B------:R-:W-:Y:S06]  /*30c0*/  BRA.U UP0, `(.L_x_8) ;  /* 0xfffffff100987547 */ /* 0x000fec000b83ffff */
[----:B------:R-:W-:-:S05]  /*30d0*/  VIADD R10, R10, 0x1 ;  /* 0x000000010a0a7836 */ /* 0x000fca0000000000 */
[----:B------:R-:W-:-:S13]  /*30e0*/  ISETP.NE.AND P0, PT, R10, 0x5, PT ;  /* 0x000000050a00780c */ /* 0x000fda0003f05270 */
[----:B------:R-:W-:Y:S05]  /*30f0*/  @P0 BRA `(.L_x_9) ;  /* 0xfffffff000400947 */ /* 0x000fea000383ffff */
[----:B------:R2:W-:Y:S04]  /*3100*/  STL [R1+0x4], R5 ;  /* 0x0000040501007387 */ /* 0x0005e80000100800 */
[----:B------:R2:W-:Y:S04]  /*3110*/  STL.64 [R1+0x8], R6 ;  /* 0x0000080601007387 */ /* 0x0005e80000100a00 */
[----:B------:R2:W-:Y:S02]  /*3120*/  STL.64 [R1+0x10], R2 ;  /* 0x0000100201007387 */ /* 0x0005e40000100a00 */
.L_x_3:
[----:B------:R-:W-:Y:S05]  /*3130*/  BSYNC.RECONVERGENT B1 ;  /* 0x0000000000017941 */ /* 0x000fea0003800200 */
.L_x_2:
[C---:B------:R-:W-:Y:S01]  /*3140*/  ISETP.GT.U32.AND P0, PT, R9.reuse, 0x3, PT ;  /* 0x000000030900780c */ /* 0x040fe20003f04070 */
[----:B------:R-:W-:Y:S01]  /*3150*/  VIADD R8, R8, 0x1 ;  /* 0x0000000108087836 */ /* 0x000fe20000000000 */
[--C-:B------:R-:W-:Y:S02]  /*3160*/  SHF.R.U64 R9, R9, 0x2, R0.reuse ;  /* 0x0000000209097819 */ /* 0x100fe40000001200 */
[----:B------:R-:W-:Y:S02]  /*3170*/  ISETP.GT.U32.AND.EX P0, PT, R0, RZ, PT, P0 ;  /* 0x000000ff0000720c */ /* 0x000fe40003f04100 */
[----:B------:R-:W-:-:S11]  /*3180*/  SHF.R.U32.HI R0, RZ, 0x2, R0 ;  /* 0x00000002ff007819 */ /* 0x000fd60000011600 */
[----:B------:R-:W-:Y:S05]  /*3190*/  @P0 BRA `(.L_x_10) ;  /* 0xffffffcc00fc0947 */ /* 0x000fea000383ffff */
.L_x_1:
[----:B------:R-:W-:Y:S05]  /*31a0*/  BSYNC.RECONVERGENT B0 ;  /* 0x0000000000007941 */ /* 0x000fea0003800200 */
.L_x_0:
[----:B------:R-:W3:Y:S01]  /*31b0*/  LDCU UR4, c[0x3][0x4e88] ;  /* 0x00c9d100ff0477ac */ /* 0x000ee20008000800 */
[----:B------:R-:W-:Y:S02]  /*31c0*/  IMAD.MOV.U32 R45, RZ, RZ, R6 ;  /* 0x000000ffff2d7224 */ /* 0x000fe400078e0006 */
[----:B------:R-:W-:Y:S02]  /*31d0*/  IMAD.MOV.U32 R47, RZ, RZ, R7 ;  /* 0x000000ffff2f7224 */ /* 0x000fe400078e0007 */
[----:B------:R-:W-:Y:S02]  /*31e0*/  IMAD.MOV.U32 R49, RZ, RZ, R2 ;  /* 0x000000ffff317224 */ /* 0x000fe400078e0002 */
[----:B------:R-:W-:Y:S02]  /*31f0*/  IMAD.MOV.U32 R51, RZ, RZ, R3 ;  /* 0x000000ffff337224 */ /* 0x000fe400078e0003 */
[----:B------:R-:W-:Y:S01]  /*3200*/  VIADD R12, R1, 0x50 ;  /* 0x00000050010c7836 */ /* 0x000fe20000000000 */
[----:B---3--:R-:W-:-:S09]  /*3210*/  UISETP.GT.AND UP0, UPT, UR4, URZ, UPT ;  /* 0x000000ff0400728c */ /* 0x008fd2000bf04270 */
[----:B------:R-:W-:Y:S05]  /*3220*/  BRA.U UP0, `(.L_x_11) ;  /* 0x0000001900c47547 */ /* 0x000fea000b800000 */
[----:B------:R-:W-:-:S05]  /*3230*/  UMOV UR4, URZ ;  /* 0x000000ff00047c82 */ /* 0x000fca0008000000 */
.L_x_17:
[----:B------:R-:W-:Y:S01]  /*3240*/  SHF.R.U32.HI R0, RZ, 0x2, R5 ;  /* 0x00000002ff007819 */ /* 0x000fe20000011605 */
[----:B012---:R-:W-:Y:S01]  /*3250*/  IMAD.SHL.U32 R3, R51, 0x10, RZ ;  /* 0x0000001033037824 */ /* 0x007fe200078e00ff */
[----:B------:R-:W-:Y:S01]  /*3260*/  SHF.R.U32.HI R6, RZ, 0x2, R45 ;  /* 0x00000002ff067819 */ /* 0x000fe2000001162d */
[----:B------:R-:W-:Y:S01]  /*3270*/  UIADD3 UR4, UPT, UPT, UR4, 0x1, URZ ;  /* 0x0000000104047890 */ /* 0x000fe2000fffe0ff */
[----:B------:R-:W-:Y:S01]  /*3280*/  LOP3.LUT R0, R0, R5, RZ, 0x3c, !PT ;  /* 0x0000000500007212 */ /* 0x000fe200078e3cff */
[----:B------:R-:W-:Y:S01]  /*3290*/  BSSY.RECONVERGENT B0, `(.L_x_12) ;  /* 0x00001a8000007945 */ /* 0x000fe20003800200 */
[----:B------:R-:W-:Y:S01]  /*32a0*/  LOP3.LUT R6, R6, R45, RZ, 0x3c, !PT ;  /* 0x0000002d06067212 */ /* 0x000fe200078e3cff */
[----:B------:R-:W-:Y:S02]  /*32b0*/  UISETP.NE.AND UP0, UPT, UR4, 0x80, UPT ;  /* 0x000000800400788c */ /* 0x000fe4000bf05270 */
[----:B------:R-:W-:-:S05]  /*32c0*/  IMAD.SHL.U32 R2, R0, 0x2, RZ ;  /* 0x0000000200027824 */ /* 0x000fca00078e00ff */
[----:B------:R-:W-:Y:S01]  /*32d0*/  LOP3.LUT R2, R0, R2, R3, 0x96, !PT ;  /* 0x0000000200027212 */ /* 0x000fe200078e9603 */
[----:B------:R-:W-:-:S03]  /*32e0*/  IMAD.SHL.U32 R0, R6, 0x2, RZ ;  /* 0x0000000206007824 */ /* 0x000fc600078e00ff */
[----:B------:R-:W-:Y:S02]  /*32f0*/  LOP3.LUT R3, R2, R51, RZ, 0x3c, !PT ;  /* 0x0000003302037212 */ /* 0x000fe400078e3cff */
[----:B------:R-:W-:-:S03]  /*3300*/  SHF.R.U32.HI R2, RZ, 0x2, R47 ;  /* 0x00000002ff027819 */ /* 0x000fc6000001162f */
[----:B------:R-:W-:Y:S01]  /*3310*/  IMAD.SHL.U32 R5, R3, 0x10, RZ ;  /* 0x0000001003057824 */ /* 0x000fe200078e00ff */
[----:B------:R-:W-:-:S04]  /*3320*/  LOP3.LUT R2, R2, R47, RZ, 0x3c, !PT ;  /* 0x0000002f02027212 */ /* 0x000fc800078e3cff */
[----:B------:R-:W-:Y:S02]  /*3330*/  LOP3.LUT R0, R6, R0, R5, 0x96, !PT ;  /* 0x0000000006007212 */ /* 0x000fe400078e9605 */
[----:B------:R-:W-:Y:S02]  /*3340*/  SHF.R.U32.HI R6, RZ, 0x2, R49 ;  /* 0x00000002ff067819 */ /* 0x000fe40000011631 */
[----:B------:R-:W-:Y:S01]  /*3350*/  LOP3.LUT R5, R0, R3, RZ, 0x3c, !PT ;  /* 0x0000000300057212 */ /* 0x000fe200078e3cff */
[----:B------:R-:W-:Y:S01]  /*3360*/  IMAD.SHL.U32 R0, R2, 0x2, RZ ;  /* 0x0000000202007824 */ /* 0x000fe200078e00ff */
[----:B------:R-:W-:Y:S02]  /*3370*/  LOP3.LUT R6, R6, R49, RZ, 0x3c, !PT ;  /* 0x0000003106067212 */ /* 0x000fe400078e3cff */
[----:B------:R-:W-:Y:S01]  /*3380*/  IADD3 R42, PT, PT, R4, 0x8a, R5 ;  /* 0x0000008a042a7810 */ /* 0x000fe20007ffe005 */
[----:B------:R-:W-:-:S03]  /*3390*/  IMAD.SHL.U32 R7, R5, 0x10, RZ ;  /* 0x0000001005077824 */ /* 0x000fc600078e00ff */
[----:B------:R-:W-:Y:S02]  /*33a0*/  LOP3.LUT R12, R42, 0xffff, RZ, 0xc0, !PT ;  /* 0x0000ffff2a0c7812 */ /* 0x000fe400078ec0ff */
[----:B------:R-:W-:Y:S02]  /*33b0*/  LOP3.LUT R0, R2, R0, R7, 0x96, !PT ;  /* 0x0000000002007212 */ /* 0x000fe400078e9607 */
[----:B------:R-:W-:Y:S02]  /*33c0*/  SHF.R.U32.HI R2, RZ, 0x2, R51 ;  /* 0x00000002ff027819 */ /* 0x000fe40000011633 */
[----:B------:R-:W-:Y:S01]  /*33d0*/  LOP3.LUT R11, R0, R5, RZ, 0x3c, !PT ;  /* 0x00000005000b7212 */ /* 0x000fe200078e3cff */
[----:B------:R-:W-:Y:S01]  /*33e0*/  IMAD.SHL.U32 R0, R6, 0x2, RZ ;  /* 0x0000000206007824 */ /* 0x000fe200078e00ff */
[----:B------:R-:W-:Y:S02]  /*33f0*/  LOP3.LUT R2, R2, R51, RZ, 0x3c, !PT ;  /* 0x0000003302027212 */ /* 0x000fe400078e3cff */
[----:B------:R-:W-:Y:S01]  /*3400*/  IADD3 R40, PT, PT, R4, 0x4f, R11 ;  /* 0x0000004f04287810 */ /* 0x000fe20007ffe00b */
[----:B------:R-:W-:-:S05]  /*3410*/  IMAD.SHL.U32 R7, R11, 0x10, RZ ;  /* 0x000000100b077824 */ /* 0x000fca00078e00ff */
[----:B------:R-:W-:Y:S02]  /*3420*/  LOP3.LUT R0, R6, R0, R7, 0x96, !PT ;  /* 0x0000000006007212 */ /* 0x000fe400078e9607 */
[--C-:B------:R-:W-:Y:S02]  /*3430*/  SHF.R.U32.HI R6, RZ, 0x2, R3.reuse ;  /* 0x00000002ff067819 */ /* 0x100fe40000011603 */
[----:B------:R-:W-:Y:S01]  /*3440*/  LOP3.LUT R43, R0, R11, RZ, 0x3c, !PT ;  /* 0x0000000b002b7212 */ /* 0x000fe200078e3cff */
[----:B------:R-:W-:Y:S01]  /*3450*/  IMAD.SHL.U32 R0, R2, 0x2, RZ ;  /* 0x0000000202007824 */ /* 0x000fe200078e00ff */
[----:B------:R-:W-:Y:S02]  /*3460*/  LOP3.LUT R6, R6, R3, RZ, 0x3c, !PT ;  /* 0x0000000306067212 */ /* 0x000fe400078e3cff */
[----:B------:R-:W-:Y:S01]  /*3470*/  IADD3 R3, PT, PT, R4, 0xc5, R3 ;  /* 0x000000c504037810 */ /* 0x000fe20007ffe003 */
[----:B------:R-:W-:-:S03]  /*3480*/  IMAD.SHL.U32 R7, R43, 0x10, RZ ;  /* 0x000000102b077824 */ /* 0x000fc600078e00ff */
[----:B------:R-:W-:Y:S02]  /*3490*/  LOP3.LUT R22, R40, R3, R42, 0xfe, !PT ;  /* 0x0000000328167212 */ /* 0x000fe400078efe2a */
[----:B------:R-:W-:Y:S02]  /*34a0*/  LOP3.LUT R0, R2, R0, R7, 0x96, !PT ;  /* 0x0000000002007212 */ /* 0x000fe400078e9607 */
[----:B------:R-:W-:Y:S02]  /*34b0*/  SHF.R.U32.HI R2, RZ, 0x2, R5 ;  /* 0x00000002ff027819 */ /* 0x000fe40000011605 */
[----:B------:R-:W-:Y:S01]  /*34c0*/  LOP3.LUT R15, R0, R43, RZ, 0x3c, !PT ;  /* 0x0000002b000f7212 */ /* 0x000fe200078e3cff */
[----:B------:R-:W-:Y:S01]  /*34d0*/  IMAD.SHL.U32 R0, R6, 0x2, RZ ;  /* 0x0000000206007824 */ /* 0x000fe200078e00ff */
[----:B------:R-:W-:Y:S02]  /*34e0*/  LOP3.LUT R2, R2, R5, RZ, 0x3c, !PT ;  /* 0x0000000502027212 */ /* 0x000fe400078e3cff */
[----:B------:R-:W-:Y:S01]  /*34f0*/  LOP3.LUT R5, R3, 0xffff, RZ, 0xc0, !PT ;  /* 0x0000ffff03057812 */ /* 0x000fe200078ec0ff */
[----:B------:R-:W-:Y:S01]  /*3500*/  IMAD.SHL.U32 R7, R15, 0x10, RZ ;  /* 0x000000100f077824 */ /* 0x000fe200078e00ff */
[----:B------:R-:W-:-:S02]  /*3510*/  IADD3 R38, PT, PT, R4, 0xd9, R15 ;  /* 0x000000d904267810 */ /* 0x000fc40007ffe00f */
[----:B------:R-:W-:Y:S02]  /*3520*/  PRMT R12, R5, 0x3340, R12 ;  /* 0x00003340050c7816 */ /* 0x000fe4000000000c */
[----:B------:R-:W-:Y:S02]  /*3530*/  LOP3.LUT R0, R6, R0, R7, 0x96, !PT ;  /* 0x0000000006007212 */ /* 0x000fe400078e9607 */
[----:B------:R-:W-:Y:S02]  /*3540*/  SHF.R.U32.HI R6, RZ, 0x2, R11 ;  /* 0x00000002ff067819 */ /* 0x000fe4000001160b */
[----:B------:R-:W-:Y:S01]  /*3550*/  LOP3.LUT R41, R0, R15, RZ, 0x3c, !PT ;  /* 0x0000000f00297212 */ /* 0x000fe200078e3cff */
[----:B------:R-:W-:Y:S01]  /*3560*/  IMAD.SHL.U32 R0, R2, 0x2, RZ ;  /* 0x0000000202007824 */ /* 0x000fe200078e00ff */
[----:B------:R-:W-:Y:S02]  /*3570*/  LOP3.LUT R6, R6, R11, RZ, 0x3c, !PT ;  /* 0x0000000b06067212 */ /* 0x000fe400078e3cff */
[----:B------:R-:W-:Y:S01]  /*3580*/  LOP3.LUT R5, R38, 0xffff, RZ, 0xc0, !PT ;  /* 0x0000ffff26057812 */ /* 0x000fe200078ec0ff */
[----:B------:R-:W-:-:S05]  /*3590*/  IMAD.SHL.U32 R7, R41, 0x10, RZ ;  /* 0x0000001029077824 */ /* 0x000fca00078e00ff */
[----:B------:R-:W-:Y:S02]  /*35a0*/  LOP3.LUT R0, R2, R0, R7, 0x96, !PT ;  /* 0x0000000002007212 */ /* 0x000fe400078e9607 */
[--C-:B------:R-:W-:Y:S02]  /*35b0*/  SHF.R.U32.HI R2, RZ, 0x2, R43.reuse ;  /* 0x00000002ff027819 */ /* 0x100fe4000001162b */
[----:B------:R-:W-:Y:S01]  /*35c0*/  LOP3.LUT R17, R0, R41, RZ, 0x3c, !PT ;  /* 0x0000002900117212 */ /* 0x000fe200078e3cff */
[----:B------:R-:W-:Y:S01]  /*35d0*/  IMAD.SHL.U32 R0, R6, 0x2, RZ ;  /* 0x0000000206007824 */ /* 0x000fe200078e00ff */
[----:B------:R-:W-:Y:S02]  /*35e0*/  LOP3.LUT R2, R2, R43, RZ, 0x3c, !PT ;  /* 0x0000002b02027212 */ /* 0x000fe400078e3cff */
[C---:B------:R-:W-:Y:S01]  /*35f0*/  IADD3 R43, PT, PT, R4.reuse, 0x14, R43 ;  /* 0x00000014042b7810 */ /* 0x040fe20007ffe02b */
[----:B------:R-:W-:Y:S01]  /*3600*/  IMAD.SHL.U32 R7, R17, 0x10, RZ ;  /* 0x0000001011077824 */ /* 0x000fe200078e00ff */
[----:B------:R-:W-:-:S02]  /*3610*/  IADD3 R36, PT, PT, R4, 0x63, R17 ;  /* 0x0000006304247810 */ /* 0x000fc40007ffe011 */
[----:B------:R-:W-:Y:S02]  /*3620*/  LOP3.LUT R33, R43, 0xffff, RZ, 0xc0, !PT ;  /* 0x0000ffff2b217812 */ /* 0x000fe400078ec0ff */
[----:B------:R-:W-:Y:S02]  /*3630*/  LOP3.LUT R0, R6, R0, R7, 0x96, !PT ;  /* 0x0000000006007212 */ /* 0x000fe400078e9607 */
[----:B------:R-:W-:Y:S02]  /*3640*/  SHF.R.U32.HI R6, RZ, 0x2, R15 ;  /* 0x00000002ff067819 */ /* 0x000fe4000001160f */
[----:B------:R-:W-:Y:S01]  /*3650*/  LOP3.LUT R39, R0, R17, RZ, 0x3c, !PT ;  /* 0x0000001100277212 */ /* 0x000fe200078e3cff */
[----:B------:R-:W-:Y:S01]  /*3660*/  IMAD.SHL.U32 R0, R2, 0x2, RZ ;  /* 0x0000000202007824 */ /* 0x000fe200078e00ff */
[----:B------:R-:W-:Y:S02]  /*3670*/  LOP3.LUT R6, R6, R15, RZ, 0x3c, !PT ;  /* 0x0000000f06067212 */ /* 0x000fe400078e3cff */
[----:B------:R-:W-:Y:S01]  /*3680*/  LOP3.LUT R26, R38, R22, R43, 0xfe, !PT ;  /* 0x00000016261a7212 */ /* 0x000fe200078efe2b */
        /* <DEDUP_REMOVED lines=15> */
[----:B------:R-:W-:Y:S01]  /*3780*/  PRMT R24, R5, 0x3340, R24 ;  /* 0x0000334005187816 */ /* 0x000fe20000000018 */
[----:B------:R-:W-:Y:S01]  /*3790*/  IMAD.SHL.U32 R7, R37, 0x10, RZ ;  /* 0x0000001025077824 */ /* 0x000fe200078e00ff */
[----:B------:R-:W-:-:S04]  /*37a0*/  LOP3.LUT R26, R36, R26, R41, 0xfe, !PT ;  /* 0x0000001a241a7212 */ /* 0x000fc800078efe29 */
        /* <DEDUP_REMOVED lines=17> */
[----:B------:R-:W-:Y:S02]  /*38c0*/  SHF.R.U32.HI R2, RZ, 0x2, R37 ;  /* 0x00000002ff027819 */ /* 0x000fe40000011625 */
[----:B------:R-:W-:Y:S01]  /*38d0*/  LOP3.LUT R45, R0, R35, RZ, 0x3c, !PT ;  /* 0x00000023002d7212 */ /* 0x000fe200078e3cff */
[----:B------:R-:W-:Y:S01]  /*38e0*/  IMAD.SHL.U32 R0, R6, 0x2, RZ ;  /* 0x0000000206007824 */ /* 0x000fe200078e00ff */
[----:B------:R-:W-:Y:S02]  /*38f0*/  LOP3.LUT R2, R2, R37, RZ, 0x3c, !PT ;  /* 0x0000002502027212 */ /* 0x000fe400078e3cff */
[----:B------:R-:W-:Y:S01]  /*3900*/  SHF.R.U32.HI R8, RZ, 0x2, R45 ;  /* 0x00000002ff087819 */ /* 0x000fe2000001162d */
[----:B------:R-:W-:Y:S01]  /*3910*/  IMAD.SHL.U32 R7, R45, 0x10, RZ ;  /* 0x000000102d077824 */ /* 0x000fe200078e00ff */
[----:B------:R-:W-:-:S02]  /*3920*/  IADD3 R37, PT, PT, R4, 0xb2, R37 ;  /* 0x000000b204257810 */ /* 0x000fc40007ffe025 */
[-C--:B------:R-:W-:Y:S02]  /*3930*/  LOP3.LUT R8, R8, R45.reuse, RZ, 0x3c, !PT ;  /* 0x0000002d08087212 */ /* 0x080fe400078e3cff */
        /* <DEDUP_REMOVED lines=10> */
[--C-:B------:R-:W-:Y:S02]  /*39e0*/  SHF.R.U32.HI R2, RZ, 0x2, R35.reuse ;  /* 0x00000002ff027819 */ /* 0x100fe40000011623 */
[----:B------:R-:W-:Y:S01]  /*39f0*/  LOP3.LUT R53, R0, R49, RZ, 0x3c, !PT ;  /* 0x0000003100357212 */ /* 0x000fe200078e3cff */
[----:B------:R-:W-:Y:S01]  /*3a00*/  IMAD.SHL.U32 R0, R6, 0x2, RZ ;  /* 0x0000000206007824 */ /* 0x000fe200078e00ff */
[----:B------:R-:W-:Y:S02]  /*3a10*/  LOP3.LUT R2, R2, R35, RZ, 0x3c, !PT ;  /* 0x0000002302027212 */ /* 0x000fe400078e3cff */
[----:B------:R-:W-:Y:S01]  /*3a20*/  IADD3 R35, PT, PT, R4, 0x3c, R35 ;  /* 0x0000003c04237810 */ /* 0x000fe20007ffe023 */
[----:B------:R-:W-:Y:S01]  /*3a30*/  IMAD.SHL.U32 R7, R53, 0x10, RZ ;  /* 0x0000001035077824 */ /* 0x000fe200078e00ff */
[----:B------:R-:W-:-:S02]  /*3a40*/  LOP3.LUT R14, R37, 0xffff, RZ, 0xc0, !PT ;  /* 0x0000ffff250e7812 */ /* 0x000fc400078ec0ff */
[----:B------:R-:W-:Y:S02]  /*3a50*/  LOP3.LUT R31, R35, 0xffff, RZ, 0xc0, !PT ;  /* 0x0000ffff231f7812 */ /* 0x000fe400078ec0ff */
[----:B------:R-:W-:Y:S01]  /*3a60*/  LOP3.LUT R0, R6, R0, R7, 0x96, !PT ;  /* 0x0000000006007212 */ /* 0x000fe200078e9607 */
[----:B------:R-:W-:Y:S01]  /*3a70*/  IMAD.SHL.U32 R6, R2, 0x2, RZ ;  /* 0x0000000202067824 */ /* 0x000fe200078e00ff */
[----:B------:R-:W-:Y:S02]  /*3a80*/  LOP3.LUT R28, R32, R28, R37, 0xfe, !PT ;  /* 0x0000001c201c7212 */ /* 0x000fe400078efe25 */
[----:B------:R-:W-:Y:S02]  /*3a90*/  LOP3.LUT R0, R0, R53, RZ, 0x3c, !PT ;  /* 0x0000003500007212 */ /* 0x000fe400078e3cff */
[----:B------:R-:W-:Y:S02]  /*3aa0*/  LOP3.LUT R46, R30, R28, R35, 0xfe, !PT ;  /* 0x0000001c1e2e7212 */ /* 0x000fe400078efe23 */
[--C-:B------:R-:W-:Y:S01]  /*3ab0*/  SHF.R.U32.HI R9, RZ, 0x2, R0.reuse ;  /* 0x00000002ff097819 */ /* 0x100fe20000011600 */
[----:B------:R-:W-:Y:S01]  /*3ac0*/  IMAD.SHL.U32 R7, R0, 0x10, RZ ;  /* 0x0000001000077824 */ /* 0x000fe200078e00ff */
[----:B------:R-:W-:-:S02]  /*3ad0*/  IADD3 R19, PT, PT, R4, 0x50, R0 ;  /* 0x0000005004137810 */ /* 0x000fc40007ffe000 */
[----:B------:R-:W-:Y:S02]  /*3ae0*/  LOP3.LUT R9, R9, R0, RZ, 0x3c, !PT ;  /* 0x0000000009097212 */ /* 0x000fe400078e3cff */
[----:B------:R-:W-:Y:S01]  /*3af0*/  LOP3.LUT R7, R2, R6, R7, 0x96, !PT ;  /* 0x0000000602077212 */ /* 0x000fe200078e9607 */
[----:B------:R-:W-:-:S03]  /*3b00*/  IMAD.SHL.U32 R6, R8, 0x2, RZ ;  /* 0x0000000208067824 */ /* 0x000fc600078e00ff */
[----:B------:R-:W-:-:S04]  /*3b10*/  LOP3.LUT R2, R7, R0, RZ, 0x3c, !PT ;  /* 0x0000000007027212 */ /* 0x000fc800078e3cff */
[----:B------:R-:W-:Y:S01]  /*3b20*/  SHF.R.U32.HI R13, RZ, 0x2, R2 ;  /* 0x00000002ff0d7819 */ /* 0x000fe20000011602 */
[----:B------:R-:W-:-:S03]  /*3b30*/  IMAD.SHL.U32 R7, R2, 0x10, RZ ;  /* 0x0000001002077824 */ /* 0x000fc600078e00ff */
[----:B------:R-:W-:Y:S02]  /*3b40*/  LOP3.LUT R13, R13, R2, RZ, 0x3c, !PT ;  /* 0x000000020d0d7212 */ /* 0x000fe400078e3cff */
[----:B------:R-:W-:Y:S01]  /*3b50*/  LOP3.LUT R7, R8, R6, R7, 0x96, !PT ;  /* 0x0000000608077212 */ /* 0x000fe200078e9607 */
[----:B------:R-:W-:Y:S01]  /*3b60*/  IMAD.SHL.U32 R6, R10, 0x2, RZ ;  /* 0x000000020a067824 */ /* 0x000fe200078e00ff */
[----:B------:R-:W-:Y:S02]  /*3b70*/  SHF.R.U32.HI R8, RZ, 0x2, R53 ;  /* 0x00000002ff087819 */ /* 0x000fe40000011635 */
[----:B------:R-:W-:Y:S02]  /*3b80*/  LOP3.LUT R47, R7, R2, RZ, 0x3c, !PT ;  /* 0x00000002072f7212 */ /* 0x000fe400078e3cff */
[----:B------:R-:W-:Y:S02]  /*3b90*/  LOP3.LUT R8, R8, R53, RZ, 0x3c, !PT ;  /* 0x0000003508087212 */ /* 0x000fe400078e3cff */
[----:B------:R-:W-:Y:S01]  /*3ba0*/  IADD3 R2, PT, PT, R4, 0x15, R2 ;  /* 0x0000001504027810 */ /* 0x000fe20007ffe002 */
[----:B------:R-:W-:-:S03]  /*3bb0*/  IMAD.SHL.U32 R7, R47, 0x10, RZ ;  /* 0x000000102f077824 */ /* 0x000fc600078e00ff */
[----:B------:R-:W-:Y:S02]  /*3bc0*/  LOP3.LUT R20, R2, 0xffff, RZ, 0xc0, !PT ;  /* 0x0000ffff02147812 */ /* 0x000fe400078ec0ff */
[----:B------:R-:W-:Y:S02]  /*3bd0*/  LOP3.LUT R6, R10, R6, R7, 0x96, !PT ;  /* 0x000000060a067212 */ /* 0x000fe400078e9607 */
[----:B------:R-:W-:Y:S02]  /*3be0*/  SHF.R.U32.HI R10, RZ, 0x2, R47 ;  /* 0x00000002ff0a7819 */ /* 0x000fe4000001162f */
[-C--:B------:R-:W-:Y:S01]  /*3bf0*/  LOP3.LUT R21, R6, R47.reuse, RZ, 0x3c, !PT ;  /* 0x0000002f06157212 */ /* 0x080fe200078e3cff */
[----:B------:R-:W-:Y:S01]  /*3c00*/  IMAD.SHL.U32 R6, R8, 0x2, RZ ;  /* 0x0000000208067824 */ /* 0x000fe200078e00ff */
[----:B------:R-:W-:-:S03]  /*3c10*/  LOP3.LUT R10, R10, R47, RZ, 0x3c, !PT ;  /* 0x0000002f0a0a7212 */ /* 0x000fc600078e3cff */
[----:B------:R-:W-:-:S05]  /*3c20*/  IMAD.SHL.U32 R7, R21, 0x10, RZ ;  /* 0x0000001015077824 */ /* 0x000fca00078e00ff */
[----:B------:R-:W-:Y:S01]  /*3c30*/  LOP3.LUT R6, R8, R6, R7, 0x96, !PT ;  /* 0x0000000608067212 */ /* 0x000fe200078e9607 */
[----:B------:R-:W-:-:S03]  /*3c40*/  IMAD.SHL.U32 R8, R9, 0x2, RZ ;  /* 0x0000000209087824 */ /* 0x000fc600078e00ff */
[----:B------:R-:W-:-:S05]  /*3c50*/  LOP3.LUT R7, R6, R21, RZ, 0x3c, !PT ;  /* 0x0000001506077212 */ /* 0x000fca00078e3cff */
[----:B------:R-:W-:-:S05]  /*3c60*/  IMAD.SHL.U32 R6, R7, 0x10, RZ ;  /* 0x0000001007067824 */ /* 0x000fca00078e00ff */
[----:B------:R-:W-:Y:S01]  /*3c70*/  LOP3.LUT R6, R9, R8, R6, 0x96, !PT ;  /* 0x0000000809067212 */ /* 0x000fe200078e9606 */
[----:B------:R-:W-:-:S03]  /*3c80*/  IMAD.SHL.U32 R8, R13, 0x2, RZ ;  /* 0x000000020d087824 */ /* 0x000fc600078e00ff */
[----:B------:R-:W-:-:S05]  /*3c90*/  LOP3.LUT R23, R6, R7, RZ, 0x3c, !PT ;  /* 0x0000000706177212 */ /* 0x000fca00078e3cff */
        /* <DEDUP_REMOVED lines=13> */
[----:B------:R-:W-:-:S03]  /*3d70*/  LOP3.LUT R10, R10, R7, RZ, 0x3c, !PT ;  /* 0x000000070a0a7212 */ /* 0x000fc600078e3cff */
        /* <DEDUP_REMOVED lines=14> */
[----:B------:R-:W-:Y:S01]  /*3e60*/  SHF.R.U32.HI R16, RZ, 0x2, R27 ;  /* 0x00000002ff107819 */ /* 0x000fe2000001161b */
[----:B------:R-:W-:-:S03]  /*3e70*/  IMAD.SHL.U32 R29, R27, 0x10, RZ ;  /* 0x000000101b1d7824 */ /* 0x000fc600078e00ff */
[-C--:B------:R-:W-:Y:S02]  /*3e80*/  LOP3.LUT R16, R16, R27.reuse, RZ, 0x3c, !PT ;  /* 0x0000001b10107212 */ /* 0x080fe400078e3cff */
[----:B------:R-:W-:Y:S02]  /*3e90*/  LOP3.LUT R8, R8, R6, R29, 0x96, !PT ;  /* 0x0000000608087212 */ /* 0x000fe400078e961d */
[----:B------:R-:W-:Y:S02]  /*3ea0*/  LOP3.LUT R6, R40, 0xffff, RZ, 0xc0, !PT ;  /* 0x0000ffff28067812 */ /* 0x000fe400078ec0ff */
[----:B------:R-:W-:Y:S01]  /*3eb0*/  LOP3.LUT R11, R8, R27, RZ, 0x3c, !PT ;  /* 0x0000001b080b7212 */ /* 0x000fe200078e3cff */
[----:B------:R-:W-:Y:S01]  /*3ec0*/  IMAD.SHL.U32 R8, R10, 0x2, RZ ;  /* 0x000000020a087824 */ /* 0x000fe200078e00ff */
[----:B------:R-:W-:Y:S02]  /*3ed0*/  PRMT R33, R6, 0x3340, R33 ;  /* 0x0000334006217816 */ /* 0x000fe40000000021 */
[----:B------:R-:W-:Y:S01]  /*3ee0*/  SHF.R.U32.HI R6, RZ, 0x2, R25 ;  /* 0x00000002ff067819 */ /* 0x000fe20000011619 */
[----:B------:R-:W-:Y:S01]  /*3ef0*/  IMAD.SHL.U32 R15, R11, 0x10, RZ ;  /* 0x000000100b0f7824 */ /* 0x000fe200078e00ff */
[----:B------:R-:W-:-:S02]  /*3f00*/  IADD3 R27, PT, PT, R4, 0x3d, R27 ;  /* 0x0000003d041b7810 */ /* 0x000fc40007ffe01b */
[----:B------:R-:W-:Y:S02]  /*3f10*/  LOP3.LUT R5, R6, R25, RZ, 0x3c, !PT ;  /* 0x0000001906057212 */ /* 0x000fe400078e3cff */
[----:B------:R-:W-:Y:S02]  /*3f20*/  LOP3.LUT R8, R10, R8, R15, 0x96, !PT ;  /* 0x000000080a087212 */ /* 0x000fe400078e960f */
[----:B------:R-:W-:Y:S01]  /*3f30*/  LOP3.LUT R6, R36, 0xffff, RZ, 0xc0, !PT ;  /* 0x0000ffff24067812 */ /* 0x000fe200078ec0ff */
[----:B------:R-:W-:Y:S01]  /*3f40*/  IMAD.SHL.U32 R10, R5, 0x2, RZ ;  /* 0x00000002050a7824 */ /* 0x000fe200078e00ff */
[----:B------:R-:W-:Y:S02]  /*3f50*/  LOP3.LUT R29, R8, R11, RZ, 0x3c, !PT ;  /* 0x0000000b081d7212 */ /* 0x000fe400078e3cff */
[----:B------:R-:W-:Y:S02]  /*3f60*/  PRMT R51, R6, 0x3340, R51 ;  /* 0x0000334006337816 */ /* 0x000fe40000000033 */
[----:B------:R-:W-:Y:S01]  /*3f70*/  SHF.R.U32.HI R6, RZ, 0x2, R9 ;  /* 0x00000002ff067819 */ /* 0x000fe20000011609 */
[----:B------:R-:W-:Y:S01]  /*3f80*/  IMAD.SHL.U32 R8, R29, 0x10, RZ ;  /* 0x000000101d087824 */ /* 0x000fe200078e00ff */
[----:B------:R-:W-:-:S02]  /*3f90*/  LOP3.LUT R15, R34, 0xffff, RZ, 0xc0, !PT ;  /* 0x0000ffff220f7812 */ /* 0x000fc400078ec0ff */
[----:B------:R-:W-:Y:S02]  /*3fa0*/  IADD3 R25, PT, PT, R4, 0xb3, R25 ;  /* 0x000000b304197810 */ /* 0x000fe40007ffe019 */
[----:B------:R-:W-:Y:S02]  /*3fb0*/  LOP3.LUT R8, R5, R10, R8, 0x96, !PT ;  /* 0x0000000a05087212 */ /* 0x000fe400078e9608 */
[----:B------:R-:W-:Y:S02]  /*3fc0*/  LOP3.LUT R10, R6, R9, RZ, 0x3c, !PT ;  /* 0x00000009060a7212 */ /* 0x000fe400078e3cff */
[----:B------:R-:W-:Y:S02]  /*3fd0*/  LOP3.LUT R5, R8, R29, RZ, 0x3c, !PT ;  /* 0x0000001d08057212 */ /* 0x000fe400078e3cff */
[----:B------:R-:W-:Y:S01]  /*3fe0*/  LOP3.LUT R6, R32, 0xffff, RZ, 0xc0, !PT ;  /* 0x0000ffff20067812 */ /* 0x000fe200078ec0ff */
[----:B------:R-:W-:Y:S01]  /*3ff0*/  IMAD.SHL.U32 R8, R10, 0x2, RZ ;  /* 0x000000020a087824 */ /* 0x000fe200078e00ff */
[----:B------:R-:W-:Y:S01]  /*4000*/  PRMT R14, R15, 0x3340, R14 ;  /* 0x000033400f0e7816 */ /* 0x000fe2000000000e */
[----:B------:R-:W-:Y:S01]  /*4010*/  IMAD.SHL.U32 R17, R5, 0x10, RZ ;  /* 0x0000001005117824 */ /* 0x000fe200078e00ff */
[----:B------:R-:W-:-:S02]  /*4020*/  PRMT R31, R6, 0x3340, R31 ;  /* 0x00003340061f7816 */ /* 0x000fc4000000001f */
[----:B------:R-:W-:Y:S02]  /*4030*/  IADD3 R6, PT, PT, R4, 0xc6, R49 ;  /* 0x000000c604067810 */ /* 0x000fe40007ffe031 */
[----:B------:R-:W-:Y:S01]  /*4040*/  LOP3.LUT R8, R10, R8, R17, 0x96, !PT ;  /* 0x000000080a087212 */ /* 0x000fe200078e9611 */
[----:B------:R-:W-:Y:S01]  /*4050*/  IMAD.SHL.U32 R10, R16, 0x2, RZ ;  /* 0x00000002100a7824 */ /* 0x000fe200078e00ff */
[----:B------:R-:W-:Y:S02]  /*4060*/  LOP3.LUT R15, R6, 0xffff, RZ, 0xc0, !PT ;  /* 0x0000ffff060f7812 */ /* 0x000fe400078ec0ff */
[----:B------:R-:W-:Y:S02]  /*4070*/  LOP3.LUT R45, R8, R5, RZ, 0x3c, !PT ;  /* 0x00000005082d7212 */ /* 0x000fe400078e3cff */
[----:B------:R-:W-:Y:S02]  /*4080*/  LOP3.LUT R8, R30, 0xffff, RZ, 0xc0, !PT ;  /* 0x0000ffff1e087812 */ /* 0x000fe400078ec0ff */
[----:B------:R-:W-:Y:S01]  /*4090*/  IADD3 R17, PT, PT, R4, 0x8b, R53 ;  /* 0x0000008b04117810 */ /* 0x000fe20007ffe035 */
[----:B------:R-:W-:Y:S01]  /*40a0*/  IMAD.SHL.U32 R49, R45, 0x10, RZ ;  /* 0x000000102d317824 */ /* 0x000fe200078e00ff */
[----:B------:R-:W-:-:S02]  /*40b0*/  PRMT R15, R8, 0x3340, R15 ;  /* 0x00003340080f7816 */ /* 0x000fc4000000000f */
[----:B------:R-:W-:Y:S02]  /*40c0*/  SHF.R.U32.HI R8, RZ, 0x2, R11 ;  /* 0x00000002ff087819 */ /* 0x000fe4000001160b */
[----:B------:R-:W-:Y:S02]  /*40d0*/  LOP3.LUT R0, R16, R10, R49, 0x96, !PT ;  /* 0x0000000a10007212 */ /* 0x000fe400078e9631 */
[----:B------:R-:W-:Y:S02]  /*40e0*/  IADD3 R16, PT, PT, R4, 0xda, R47 ;  /* 0x000000da04107810 */ /* 0x000fe40007ffe02f */
[----:B------:R-:W-:Y:S02]  /*40f0*/  LOP3.LUT R18, R8, R11, RZ, 0x3c, !PT ;  /* 0x0000000b08127212 */ /* 0x000fe400078e3cff */
[----:B------:R-:W-:Y:S02]  /*4100*/  LOP3.LUT R47, R0, R45, RZ, 0x3c, !PT ;  /* 0x0000002d002f7212 */ /* 0x000fe400078e3cff */
[----:B------:R-:W-:Y:S01]  /*4110*/  LOP3.LUT R8, R16, 0xffff, RZ, 0xc0, !PT ;  /* 0x0000ffff10087812 */ /* 0x000fe200078ec0ff */
[----:B------:R-:W-:Y:S01]  /*4120*/  IMAD.SHL.U32 R0, R18, 0x2, RZ ;  /* 0x0000000212007824 */ /* 0x000fe200078e00ff */
[----:B------:R-:W-:Y:S01]  /*4130*/  LOP3.LUT R49, R17, 0xffff, RZ, 0xc0, !PT ;  /* 0x0000ffff11317812 */ /* 0x000fe200078ec0ff */
[----:B------:R-:W-:Y:S01]  /*4140*/  IMAD.SHL.U32 R53, R47, 0x10, RZ ;  /* 0x000000102f357824 */ /* 0x000fe200078e00ff */
[----:B------:R-:W-:-:S02]  /*4150*/  LOP3.LUT R10, R19, 0xffff, RZ, 0xc0, !PT ;  /* 0x0000ffff130a7812 */ /* 0x000fc400078ec0ff */
[----:B------:R-:W-:Y:S02]  /*4160*/  PRMT R8, R20, 0x3340, R8 ;  /* 0x0000334014087816 */ /* 0x000fe40000000008 */
[----:B------:R-:W-:Y:S02]  /*4170*/  LOP3.LUT R0, R18, R0, R53, 0x96, !PT ;  /* 0x0000000012007212 */ /* 0x000fe400078e9635 */
[----:B------:R-:W-:Y:S02]  /*4180*/  SHF.R.U32.HI R20, RZ, 0x2, R29 ;  /* 0x00000002ff147819 */ /* 0x000fe4000001161d */
[----:B------:R-:W-:Y:S02]  /*4190*/  PRMT R10, R49, 0x3340, R10 ;  /* 0x00003340310a7816 */ /* 0x000fe4000000000a */
[----:B------:R-:W-:Y:S02]  /*41a0*/  IADD3 R18, PT, PT, R4, 0x64, R7 ;  /* 0x0000006404127810 */ /* 0x000fe40007ffe007 */
[----:B------:R-:W-:-:S02]  /*41b0*/  LOP3.LUT R20, R20, R29, RZ, 0x3c, !PT ;  /* 0x0000001d14147212 */ /* 0x000fc400078e3cff */
[----:B------:R-:W-:Y:S02]  /*41c0*/  LOP3.LUT R49, R0, R47, RZ, 0x3c, !PT ;  /* 0x0000002f00317212 */ /* 0x000fe400078e3cff */
[----:B------:R-:W-:Y:S01]  /*41d0*/  LOP3.LUT R7, R18, 0xffff, RZ, 0xc0, !PT ;  /* 0x0000ffff12077812 */ /* 0x000fe200078ec0ff */
[----:B------:R-:W-:Y:S01]  /*41e0*/  IMAD.SHL.U32 R0, R20, 0x2, RZ ;  /* 0x0000000214007824 */ /* 0x000fe200078e00ff */
[----:B------:R-:W-:Y:S01]  /*41f0*/  PRMT R14, R14, 0x5410, R31 ;  /* 0x000054100e0e7816 */ /* 0x000fe2000000001f */
[----:B------:R-:W-:Y:S01]  /*4200*/  IMAD.SHL.U32 R53, R49, 0x10, RZ ;  /* 0x0000001031357824 */ /* 0x000fe200078e00ff */
[----:B------:R-:W-:Y:S02]  /*4210*/  PRMT R7, R22, 0x3340, R7 ;  /* 0x0000334016077816 */ /* 0x000fe40000000007 */
[----:B------:R-:W-:Y:S02]  /*4220*/  IADD3 R22, PT, PT, R4, 0x78, R9 ;  /* 0x0000007804167810 */ /* 0x000fe40007ffe009 */
[----:B------:R-:W-:-:S02]  /*4230*/  LOP3.LUT R0, R20, R0, R53, 0x96, !PT ;  /* 0x0000000014007212 */ /* 0x000fc400078e9635 */
[----:B------:R-:W-:Y:S02]  /*4240*/  IADD3 R20, PT, PT, R4, 0xee, R13 ;  /* 0x000000ee04147810 */ /* 0x000fe40007ffe00d */
[----:B------:R-:W-:Y:S02]  /*4250*/  LOP3.LUT R13, R25, 0xffff, RZ, 0xc0, !PT ;  /* 0x0000ffff190d7812 */ /* 0x000fe400078ec0ff */
[----:B------:R-:W-:Y:S02]  /*4260*/  LOP3.LUT R26, R22, 0xffff, RZ, 0xc0, !PT ;  /* 0x0000ffff161a7812 */ /* 0x000fe400078ec0ff */
[----:B------:R-:W-:Y:S02]  /*4270*/  LOP3.LUT R9, R20, 0xffff, RZ, 0xc0, !PT ;  /* 0x0000ffff14097812 */ /* 0x000fe400078ec0ff */
[----:B------:R-:W-:Y:S02]  /*4280*/  PRMT R26, R13, 0x3340, R26 ;  /* 0x000033400d1a7816 */ /* 0x000fe4000000001a */
[----:B------:R-:W-:-:S02]  /*4290*/  PRMT R13, R24, 0x5410, R51 ;  /* 0x00005410180d7816 */ /* 0x000fc40000000033 */
[C---:B------:R-:W-:Y:S02]  /*42a0*/  IADD3 R24, PT, PT, R4.reuse, 0x2, R11 ;  /* 0x0000000204187810 */ /* 0x040fe40007ffe00b */
[C---:B------:R-:W-:Y:S02]  /*42b0*/  IADD3 R29, PT, PT, R4.reuse, 0xc7, R29 ;  /* 0x000000c7041d7810 */ /* 0x040fe40007ffe01d */
[----:B------:R-:W-:Y:S02]  /*42c0*/  IADD3 R31, PT, PT, R4, 0x8c, R5 ;  /* 0x0000008c041f7810 */ /* 0x000fe40007ffe005 */
[----:B------:R-:W-:Y:S02]  /*42d0*/  PRMT R9, R44, 0x3340, R9 ;  /* 0x000033402c097816 */ /* 0x000fe40000000009 */
[----:B------:R-:W-:Y:S02]  /*42e0*/  PRMT R12, R12, 0x5410, R33 ;  /* 0x000054100c0c7816 */ /* 0x000fe40000000021 */
[----:B------:R-:W-:-:S02]  /*42f0*/  LOP3.LUT R44, R27, 0xffff, RZ, 0xc0, !PT ;  /* 0x0000ffff1b2c7812 */ /* 0x000fc400078ec0ff */
[----:B------:R-:W-:Y:S02]  /*4300*/  LOP3.LUT R11, R24, 0xffff, RZ, 0xc0, !PT ;  /* 0x0000ffff180b7812 */ /* 0x000fe400078ec0ff */
[----:B------:R-:W-:Y:S02]  /*4310*/  LOP3.LUT R33, R29, 0xffff, RZ, 0xc0, !PT ;  /* 0x0000ffff1d217812 */ /* 0x000fe400078ec0ff */
[----:B------:R-:W-:Y:S02]  /*4320*/  LOP3.LUT R28, R31, 0xffff, RZ, 0xc0, !PT ;  /* 0x0000ffff1f1c7812 */ /* 0x000fe400078ec0ff */
[----:B------:R-:W-:Y:S02]  /*4330*/  PRMT R11, R44, 0x3340, R11 ;  /* 0x000033402c0b7816 */ /* 0x000fe4000000000b */
[----:B------:R-:W-:Y:S02]  /*4340*/  PRMT R28, R33, 0x3340, R28 ;  /* 0x00003340211c7816 */ /* 0x000fe4000000001c */
[----:B------:R-:W-:-:S02]  /*4350*/  LOP3.LUT R46, R17, R46, R6, 0xfe, !PT ;  /* 0x0000002e112e7212 */ /* 0x000fc400078efe06 */
[----:B------:R-:W-:Y:S02]  /*4360*/  PRMT R9, R9, 0x5410, R26 ;  /* 0x0000541009097816 */ /* 0x000fe4000000001a */
[C---:B------:R-:W-:Y:S02]  /*4370*/  IADD3 R26, PT, PT, R4.reuse, 0x51, R45 ;  /* 0x00000051041a7810 */ /* 0x040fe40007ffe02d */
[----:B------:R-:W-:Y:S02]  /*4380*/  IADD3 R33, PT, PT, R4, 0x16, R47 ;  /* 0x0000001604217810 */ /* 0x000fe40007ffe02f */
[----:B------:R-:W-:Y:S02]  /*4390*/  PRMT R15, R15, 0x5410, R10 ;  /* 0x000054100f0f7816 */ /* 0x000fe4000000000a */
[----:B------:R-:W-:Y:S02]  /*43a0*/  PRMT R8, R8, 0x5410, R7 ;  /* 0x0000541008087816 */ /* 0x000fe40000000007 */
[----:B------:R-:W-:Y:S01]  /*43b0*/  LOP3.LUT R46, R2, R46, R19, 0xfe, !PT ;  /* 0x0000002e022e7212 */ /* 0x000fe200078efe13 */
[----:B------:R0:W-:Y:S01]  /*43c0*/  STL.128 [R1+0x30], R12 ;  /* 0x0000300c01007387 */ /* 0x0001e20000100c00 */
[----:B------:R-:W-:-:S02]  /*43d0*/  PRMT R10, R11, 0x5410, R28 ;  /* 0x000054100b0a7816 */ /* 0x000fc4000000001c */
[----:B------:R-:W-:Y:S02]  /*43e0*/  LOP3.LUT R44, R26, 0xffff, RZ, 0xc0, !PT ;  /* 0x0000ffff1a2c7812 */ /* 0x000fe400078ec0ff */
[----:B------:R-:W-:Y:S02]  /*43f0*/  LOP3.LUT R7, R33, 0xffff, RZ, 0xc0, !PT ;  /* 0x0000ffff21077812 */ /* 0x000fe400078ec0ff */
[C---:B------:R-:W-:Y:S01]  /*4400*/  IADD3 R28, PT, PT, R4.reuse, 0xdb, R49 ;  /* 0x000000db041c7810 */ /* 0x040fe20007ffe031 */
[----:B------:R-:W-:Y:S01]  /*4410*/  VIADD R4, R4, 0xb0f8a0 ;  /* 0x00b0f8a004047836 */ /* 0x000fe20000000000 */
[----:B------:R-:W-:Y:S02]  /*4420*/  LOP3.LUT R51, R0, R49, RZ, 0x3c, !PT ;  /* 0x0000003100337212 */ /* 0x000fe400078e3cff */
[----:B------:R-:W-:Y:S02]  /*4430*/  LOP3.LUT R46, R21, R46, R16, 0xfe, !PT ;  /* 0x0000002e152e7212 */ /* 0x000fe400078efe10 */
[----:B------:R-:W-:Y:S01]  /*4440*/  PRMT R11, R44, 0x3340, R7 ;  /* 0x000033402c0b7816 */ /* 0x000fe20000000007 */
[----:B------:R-:W-:Y:S01]  /*4450*/  IMAD.IADD R7, R51, 0x1, R4 ;  /* 0x0000000133077824 */ /* 0x000fe200078e0204 */
[----:B------:R-:W-:-:S02]  /*4460*/  LOP3.LUT R0, R28, 0xffff, RZ, 0xc0, !PT ;  /* 0x0000ffff1c007812 */ /* 0x000fc400078ec0ff */
[----:B------:R-:W-:Y:S02]  /*4470*/  LOP3.LUT R46, R23, R46, R18, 0xfe, !PT ;  /* 0x0000002e172e7212 */ /* 0x000fe400078efe12 */
[----:B------:R-:W-:Y:S02]  /*4480*/  PRMT R0, R0, 0x3340, R7 ;  /* 0x0000334000007816 */ /* 0x000fe40000000007 */
[----:B------:R-:W-:Y:S02]  /*4490*/  LOP3.LUT R46, R25, R46, R20, 0xfe, !PT ;  /* 0x0000002e192e7212 */ /* 0x000fe400078efe14 */
[----:B------:R-:W-:Y:S02]  /*44a0*/  PRMT R11, R11, 0x5410, R0 ;  /* 0x000054100b0b7816 */ /* 0x000fe40000000000 */
[----:B------:R-:W-:-:S03]  /*44b0*/  LOP3.LUT R0, R27, R46, R22, 0xfe, !PT ;  /* 0x0000002e1b007212 */ /* 0x000fc600078efe16 */
[----:B------:R0:W-:Y:S01]  /*44c0*/  STL.128 [R1+0x40], R8 ;  /* 0x0000400801007387 */ /* 0x0001e20000100c00 */
[----:B------:R-:W-:-:S04]  /*44d0*/  LOP3.LUT R0, R29, R0, R24, 0xfe, !PT ;  /* 0x000000001d007212 */ /* 0x000fc800078efe18 */
[----:B------:R-:W-:-:S04]  /*44e0*/  LOP3.LUT R0, R26, R0, R31, 0xfe, !PT ;  /* 0x000000001a007212 */ /* 0x000fc800078efe1f */
[----:B------:R-:W-:-:S04]  /*44f0*/  LOP3.LUT R0, R28, R0, R33, 0xfe, !PT ;  /* 0x000000001c007212 */ /* 0x000fc800078efe21 */
[----:B------:R-:W-:-:S13]  /*4500*/  LOP3.LUT P0, RZ, R0, 0xff, R7, 0xc8, !PT ;  /* 0x000000ff00ff7812 */ /* 0x000fda000780c807 */
[----:B0-----:R-:W-:Y:S05]  /*4510*/  @!P0 BRA `(.L_x_13) ;  /* 0x0000000400fc8947 */ /* 0x001fea0003800000 */
[----:B------:R-:W-:-:S07]  /*4520*/  IMAD.MOV.U32 R0, RZ, RZ, 0x1f ;  /* 0x0000001fff007424 */ /* 0x000fce00078e00ff */
.L_x_15:
[----:B------:R-:W-:-:S06]  /*4530*/  IMAD.IADD R8, R1, 0x1, R0 ;  /* 0x0000000101087824 */ /* 0x000fcc00078e0200 */
[----:B------:R-:W2:Y:S01]  /*4540*/  LDL.U8 R8, [R8+0x30] ;  /* 0x0000300008087983 */ /* 0x000ea20000100000 */
[----:B------:R-:W2:Y:S02]  /*4550*/  LDC.U8 R9, c[0x3][R0+0x48] ;  /* 0x00c0120000097b82 */ /* 0x000ea40000000000 */
[----:B--2---:R-:W-:-:S13]  /*4560*/  ISETP.GE.U32.AND P0, PT, R8, R9, PT ;  /* 0x000000090800720c */ /* 0x004fda0003f06070 */
[----:B------:R-:W-:Y:S05]  /*4570*/  @!P0 BRA `(.L_x_14) ;  /* 0x0000000000148947 */ /* 0x000fea0003800000 */
[----:B------:R-:W-:Y:S02]  /*4580*/  ISETP.LE.U32.AND P1, PT, R8, R9, PT ;  /* 0x000000090800720c */ /* 0x000fe40003f23070 */
[C---:B------:R-:W-:Y:S01]  /*4590*/  ISETP.NE.AND P0, PT, R0.reuse, RZ, PT ;  /* 0x000000ff0000720c */ /* 0x040fe20003f05270 */
[----:B------:R-:W-:-:S12]  /*45a0*/  VIADD R0, R0, 0xffffffff ;  /* 0xffffffff00007836 */ /* 0x000fd80000000000 */
[----:B------:R-:W-:Y:S05]  /*45b0*/  @P0 BRA P1, `(.L_x_15) ;  /* 0xfffffffc00dc0947 */ /* 0x000fea000083ffff */
[----:B------:R-:W-:Y:S05]  /*45c0*/  BRA `(.L_x_13) ;  /* 0x0000000400d07947 */ /* 0x000fea0003800000 */
.L_x_14:
[----:B------:R-:W-:Y:S01]  /*45d0*/  LOP3.LUT R8, R40, 0x1a, RZ, 0x3c, !PT ;  /* 0x0000001a28087812 */ /* 0x000fe200078e3cff */
[----:B------:R-:W-:Y:S01]  /*45e0*/  IMAD.MOV.U32 R0, RZ, RZ, RZ ;  /* 0x000000ffff007224 */ /* 0x000fe200078e00ff */
[----:B------:R-:W-:Y:S02]  /*45f0*/  LOP3.LUT R10, R38, 0x34, RZ, 0x3c, !PT ;  /* 0x00000034260a7812 */ /* 0x000fe400078e3cff */
[----:B------:R-:W-:Y:S02]  /*4600*/  LOP3.LUT R12, R41, 0x41, RZ, 0x3c, !PT ;  /* 0x00000041290c7812 */ /* 0x000fe400078e3cff */
[----:B------:R-:W-:Y:S02]  /*4610*/  LOP3.LUT R13, R36, 0x4e, RZ, 0x3c, !PT ;  /* 0x0000004e240d7812 */ /* 0x000fe400078e3cff */
[----:B------:R-:W-:Y:S02]  /*4620*/  LOP3.LUT R34, R34, 0x68, RZ, 0x3c, !PT ;  /* 0x0000006822227812 */ /* 0x000fe400078e3cff */
[----:B------:R-:W-:-:S02]  /*4630*/  LOP3.LUT R37, R37, 0x75, RZ, 0x3c, !PT ;  /* 0x0000007525257812 */ /* 0x000fc400078e3cff */
[----:B------:R-:W-:Y:S02]  /*4640*/  LOP3.LUT R32, R32, 0xff82, RZ, 0x3c, !PT ;  /* 0x0000ff8220207812 */ /* 0x000fe400078e3cff */
        /* <DEDUP_REMOVED lines=25> */
[----:B------:R-:W-:Y:S02]  /*47e0*/  PRMT R8, R8, 0x9910, RZ ;  /* 0x0000991008087816 */ /* 0x000fe400000000ff */
[----:B------:R-:W-:Y:S02]  /*47f0*/  PRMT R10, R10, 0x9910, RZ ;  /* 0x000099100a0a7816 */ /* 0x000fe400000000ff */
[----:B------:R-:W-:Y:S02]  /*4800*/  PRMT R12, R12, 0x9910, RZ ;  /* 0x000099100c0c7816 */ /* 0x000fe400000000ff */
[----:B------:R-:W-:-:S02]  /*4810*/  PRMT R13, R13, 0x9910, RZ ;  /* 0x000099100d0d7816 */ /* 0x000fc400000000ff */
[----:B------:R-:W-:Y:S02]  /*4820*/  PRMT R34, R34, 0x9910, RZ ;  /* 0x0000991022227816 */ /* 0x000fe400000000ff */
[----:B------:R-:W-:Y:S02]  /*4830*/  PRMT R37, R37, 0x9910, RZ ;  /* 0x0000991025257816 */ /* 0x000fe400000000ff */
        /* <DEDUP_REMOVED lines=20> */
[----:B------:R-:W-:-:S07]  /*4980*/  LOP3.LUT R14, R14, 0x2, RZ, 0xfc, !PT ;  /* 0x000000020e0e7812 */ /* 0x000fce00078efcff */
.L_x_16:
[C---:B0-----:R-:W-:Y:S01]  /*4990*/  PRMT R39, R0.reuse, 0x9910, RZ ;  /* 0x0000991000277816 */ /* 0x041fe200000000ff */
[----:B------:R-:W-:Y:S02]  /*49a0*/  IMAD.IADD R41, R3, 0x1, R0 ;  /* 0x0000000103297824 */ /* 0x000fe400078e0200 */
[C---:B------:R-:W-:Y:S02]  /*49b0*/  IMAD R36, R0.reuse, 0x2, R9 ;  /* 0x0000000200247824 */ /* 0x040fe400078e0209 */
[----:B------:R-:W-:Y:S02]  /*49c0*/  IMAD R38, R0, 0x4, R11 ;  /* 0x0000000400267824 */ /* 0x000fe400078e020b */
[C---:B------:R-:W-:Y:S01]  /*49d0*/  IMAD R43, R39.reuse, 0x3, R8 ;  /* 0x00000003272b7824 */ /* 0x040fe200078e0208 */
[----:B------:R-:W-:Y:S01]  /*49e0*/  LOP3.LUT R36, R36, R41, R14, 0x96, !PT ;  /* 0x0000002924247212 */ /* 0x000fe200078e960e */
[C---:B------:R-:W-:Y:S02]  /*49f0*/  IMAD R41, R39.reuse, 0x5, R10 ;  /* 0x0000000527297824 */ /* 0x040fe400078e020a */
[----:B------:R-:W-:Y:S01]  /*4a00*/  IMAD R40, R39, 0x6, R12 ;  /* 0x0000000627287824 */ /* 0x000fe200078e020c */
[----:B------:R-:W-:Y:S01]  /*4a10*/  LOP3.LUT R36, R38, R43, R36, 0x96, !PT ;  /* 0x0000002b26247212 */ /* 0x000fe200078e9624 */
[----:B------:R-:W-:-:S02]  /*4a20*/  IMAD R38, R0, 0x8, R15 ;  /* 0x0000000800267824 */ /* 0x000fc400078e020f */
[C---:B------:R-:W-:Y:S01]  /*4a30*/  IMAD R43, R39.reuse, 0x7, R13 ;  /* 0x00000007272b7824 */ /* 0x040fe200078e020d */
[----:B------:R-:W-:Y:S01]  /*4a40*/  LOP3.LUT R36, R40, R41, R36, 0x96, !PT ;  /* 0x0000002928247212 */ /* 0x000fe200078e9624 */
[C---:B------:R-:W-:Y:S02]  /*4a50*/  IMAD R41, R39.reuse, 0x9, R34 ;  /* 0x0000000927297824 */ /* 0x040fe400078e0222 */
[C---:B------:R-:W-:Y:S01]  /*4a60*/  IMAD R40, R39.reuse, 0xa, R37 ;  /* 0x0000000a27287824 */ /* 0x040fe200078e0225 */
[----:B------:R-:W-:Y:S01]  /*4a70*/  LOP3.LUT R36, R38, R43, R36, 0x96, !PT ;  /* 0x0000002b26247212 */ /* 0x000fe200078e9624 */
[C---:B------:R-:W-:Y:S02]  /*4a80*/  IMAD R43, R39.reuse, 0xb, R32 ;  /* 0x0000000b272b7824 */ /* 0x040fe400078e0220 */
[C---:B------:R-:W-:Y:S01]  /*4a90*/  IMAD R38, R39.reuse, 0xc, R35 ;  /* 0x0000000c27267824 */ /* 0x040fe200078e0223 */
[----:B------:R-:W-:Y:S01]  /*4aa0*/  LOP3.LUT R36, R40, R41, R36, 0x96, !PT ;  /* 0x0000002928247212 */ /* 0x000fe200078e9624 */
[----:B------:R-:W-:-:S02]  /*4ab0*/  IMAD R41, R39, 0xd, R30 ;  /* 0x0000000d27297824 */ /* 0x000fc400078e021e */
[C---:B------:R-:W-:Y:S01]  /*4ac0*/  IMAD R40, R39.reuse, 0xe, R6 ;  /* 0x0000000e27287824 */ /* 0x040fe200078e0206 */
[----:B------:R-:W-:Y:S01]  /*4ad0*/  LOP3.LUT R36, R38, R43, R36, 0x96, !PT ;  /* 0x0000002b26247212 */ /* 0x000fe200078e9624 */
[----:B------:R-:W-:Y:S02]  /*4ae0*/  IMAD R38, R0, 0x10, R19 ;  /* 0x0000001000267824 */ /* 0x000fe400078e0213 */
        /* <DEDUP_REMOVED lines=21> */
[----:B------:R-:W-:Y:S01]  /*4c40*/  IMAD R40, R39, 0x1e, R33 ;  /* 0x0000001e27287824 */ /* 0x000fe200078e0221 */
[----:B------:R-:W-:Y:S01]  /*4c50*/  LOP3.LUT R36, R38, R43, R36, 0x96, !PT ;  /* 0x0000002b26247212 */ /* 0x000fe200078e9624 */
[----:B------:R-:W-:-:S02]  /*4c60*/  IMAD R38, R0, 0x20, R7 ;  /* 0x0000002000267824 */ /* 0x000fc400078e0207 */
[----:B------:R-:W-:Y:S01]  /*4c70*/  IMAD R39, R39, 0x1f, R28 ;  /* 0x0000001f27277824 */ /* 0x000fe200078e021c */
[----:B------:R-:W-:-:S04]  /*4c80*/  LOP3.LUT R36, R40, R41, R36, 0x96, !PT ;  /* 0x0000002928247212 */ /* 0x000fc800078e9624 */
[----:B------:R-:W-:Y:S01]  /*4c90*/  LOP3.LUT R36, R38, R39, R36, 0x96, !PT ;  /* 0x0000002726247212 */ /* 0x000fe200078e9624 */
[----:B------:R-:W-:Y:S02]  /*4ca0*/  IMAD.IADD R39, R1, 0x1, R0 ;  /* 0x0000000101277824 */ /* 0x000fe400078e0200 */
[----:B------:R-:W-:Y:S01]  /*4cb0*/  VIADD R0, R0, 0x1 ;  /* 0x0000000100007836 */ /* 0x000fe20000000000 */
[----:B------:R-:W-:-:S04]  /*4cc0*/  PRMT R36, R36, 0x9910, RZ ;  /* 0x0000991024247816 */ /* 0x000fc800000000ff */
[----:B------:R-:W-:Y:S01]  /*4cd0*/  ISETP.NE.AND P0, PT, R0, 0x14, PT ;  /* 0x000000140000780c */ /* 0x000fe20003f05270 */
[----:B------:R-:W-:-:S05]  /*4ce0*/  IMAD R36, R36, 0x1f, RZ ;  /* 0x0000001f24247824 */ /* 0x000fca00078e02ff */
[----:B------:R0:W-:Y:S07]  /*4cf0*/  STL.U8 [R39+0x50], R36 ;  /* 0x0000502427007387 */ /* 0x0001ee0000100000 */
[----:B------:R-:W-:Y:S05]  /*4d00*/  @P0 BRA `(.L_x_16) ;  /* 0xfffffffc00200947 */ /* 0x000fea000383ffff */
.L_x_13:
[----:B------:R-:W-:Y:S05]  /*4d10*/  BSYNC.RECONVERGENT B0 ;  /* 0x0000000000007941 */ /* 0x000fea0003800200 */
.L_x_12:
[----:B------:R-:W-:Y:S05]  /*4d20*/  BRA.U UP0, `(.L_x_17) ;  /* 0xffffffe500447547 */ /* 0x000fea000b83ffff */
[----:B------:R-:W-:Y:S05]  /*4d30*/  EXIT ;  /* 0x000000000000794d */ /* 0x000fea0003800000 */
.L_x_11:
[----:B------:R-:W-:-:S07]  /*4d40*/  IMAD.MOV.U32 R14, RZ, RZ, RZ ;  /* 0x000000ffff0e7224 */ /* 0x000fce00078e00ff */
.L_x_27:
[----:B0-----:R-:W-:Y:S01]  /*4d50*/  SHF.R.U32.HI R0, RZ, 0x2, R5 ;  /* 0x00000002ff007819 */ /* 0x001fe20000011605 */
[----:B012---:R-:W-:Y:S01]  /*4d60*/  IMAD.SHL.U32 R3, R51, 0x10, RZ ;  /* 0x0000001033037824 */ /* 0x007fe200078e00ff */
[----:B------:R-:W-:Y:S01]  /*4d70*/  SHF.R.U32.HI R6, RZ, 0x2, R45 ;  /* 0x00000002ff067819 */ /* 0x000fe2000001162d */
[----:B------:R-:W-:Y:S01]  /*4d80*/  BSSY.RECONVERGENT B0, `(.L_x_18) ;  /* 0x000027b000007945 */ /* 0x000fe20003800200 */
[----:B------:R-:W-:Y:S02]  /*4d90*/  LOP3.LUT R0, R0, R5, RZ, 0x3c, !PT ;  /* 0x0000000500007212 */ /* 0x000fe400078e3cff */
[----:B------:R-:W-:-:S03]  /*4da0*/  LOP3.LUT R6, R6, R45, RZ, 0x3c, !PT ;  /* 0x0000002d06067212 */ /* 0x000fc600078e3cff */
        /* <DEDUP_REMOVED lines=35> */
[----:B------:R-:W-:Y:S01]  /*4fe0*/  IMAD.SHL.U32 R3, R9, 0x10, RZ ;  /* 0x0000001009037824 */ /* 0x000fe200078e00ff */
[----:B------:R-:W-:-:S04]  /*4ff0*/  PRMT R8, R49, 0x3340, R8 ;  /* 0x0000334031087816 */ /* 0x000fc80000000008 */
[----:B------:R-:W-:Y:S02]  /*5000*/  LOP3.LUT R0, R6, R0, R3, 0x96, !PT ;  /* 0x0000000006007212 */ /* 0x000fe400078e9603 */
[--C-:B------:R-:W-:Y:S02]  /*5010*/  SHF.R.U32.HI R6, RZ, 0x2, R29.reuse ;  /* 0x00000002ff067819 */ /* 0x100fe4000001161d */
[----:B------:R-:W-:Y:S01]  /*5020*/  LOP3.LUT R21, R0, R9, RZ, 0x3c, !PT ;  /* 0x0000000900157212 */ /* 0x000fe200078e3cff */
[----:B------:R-:W-:Y:S01]  /*5030*/  IMAD.SHL.U32 R0, R2, 0x2, RZ ;  /* 0x0000000202007824 */ /* 0x000fe200078e00ff */
[----:B------:R-:W-:Y:S02]  /*5040*/  LOP3.LUT R6, R6, R29, RZ, 0x3c, !PT ;  /* 0x0000001d06067212 */ /* 0x000fe400078e3cff */
[C---:B------:R-:W-:Y:S01]  /*5050*/  IADD3 R29, PT, PT, R4.reuse, 0x4f, R29 ;  /* 0x0000004f041d7810 */ /* 0x040fe20007ffe01d */
[----:B------:R-:W-:Y:S01]  /*5060*/  IMAD.SHL.U32 R3, R21, 0x10, RZ ;  /* 0x0000001015037824 */ /* 0x000fe200078e00ff */
[----:B------:R-:W-:-:S04]  /*5070*/  IADD3 R26, PT, PT, R4, 0x9e, R21 ;  /* 0x0000009e041a7810 */ /* 0x000fc80007ffe015 */
        /* <DEDUP_REMOVED lines=15> */
[----:B------:R-:W-:-:S04]  /*5170*/  LOP3.LUT R9, R26, 0xffff, RZ, 0xc0, !PT ;  /* 0x0000ffff1a097812 */ /* 0x000fc800078ec0ff */
[----:B------:R-:W-:Y:S02]  /*5180*/  LOP3.LUT R0, R2, R0, R3, 0x96, !PT ;  /* 0x0000000002007212 */ /* 0x000fe400078e9603 */
[----:B------:R-:W-:Y:S02]  /*5190*/  SHF.R.U32.HI R2, RZ, 0x2, R21 ;  /* 0x00000002ff027819 */ /* 0x000fe40000011615 */
[----:B------:R-:W-:Y:S01]  /*51a0*/  LOP3.LUT R37, R0, R23, RZ, 0x3c, !PT ;  /* 0x0000001700257212 */ /* 0x000fe200078e3cff */
[----:B------:R-:W-:Y:S01]  /*51b0*/  IMAD.SHL.U32 R0, R6, 0x2, RZ ;  /* 0x0000000206007824 */ /* 0x000fe200078e00ff */
[----:B------:R-:W-:-:S03]  /*51c0*/  LOP3.LUT R2, R2, R21, RZ, 0x3c, !PT ;  /* 0x0000001502027212 */ /* 0x000fc600078e3cff */
[----:B------:R-:W-:-:S05]  /*51d0*/  IMAD.SHL.U32 R3, R37, 0x10, RZ ;  /* 0x0000001025037824 */ /* 0x000fca00078e00ff */
[----:B------:R-:W-:Y:S02]  /*51e0*/  LOP3.LUT R0, R6, R0, R3, 0x96, !PT ;  /* 0x0000000006007212 */ /* 0x000fe400078e9603 */
[----:B------:R-:W-:Y:S02]  /*51f0*/  SHF.R.U32.HI R6, RZ, 0x2, R25 ;  /* 0x00000002ff067819 */ /* 0x000fe40000011619 */
        /* <DEDUP_REMOVED lines=65> */
[--C-:B------:R-:W-:Y:S02]  /*5610*/  SHF.R.U32.HI R2, RZ, 0x2, R15.reuse ;  /* 0x00000002ff027819 */ /* 0x100fe4000001160f */
        /* <DEDUP_REMOVED lines=15> */
[----:B------:R-:W-:-:S03]  /*5710*/  LOP3.LUT R2, R2, R7, RZ, 0x3c, !PT ;  /* 0x0000000702027212 */ /* 0x000fc600078e3cff */
[----:B------:R-:W-:-:S05]  /*5720*/  IMAD.SHL.U32 R35, R33, 0x10, RZ ;  /* 0x0000001021237824 */ /* 0x000fca00078e00ff */
[----:B------:R-:W-:-:S04]  /*5730*/  LOP3.LUT R0, R6, R0, R35, 0x96, !PT ;  /* 0x0000000006007212 */ /* 0x000fc800078e9623 */
[----:B------:R-:W-:Y:S01]  /*5740*/  LOP3.LUT R43, R0, R33, RZ, 0x3c, !PT ;  /* 0x00000021002b7212 */ /* 0x000fe200078e3cff */
[----:B------:R-:W-:-:S03]  /*5750*/  IMAD.SHL.U32 R0, R2, 0x2, RZ ;  /* 0x0000000202007824 */ /* 0x000fc600078e00ff */
[----:B------:R-:W-:Y:S01]  /*5760*/  SHF.R.U32.HI R32, RZ, 0x2, R43 ;  /* 0x00000002ff207819 */ /* 0x000fe2000001162b */
[----:B------:R-:W-:-:S03]  /*5770*/  IMAD.SHL.U32 R35, R43, 0x10, RZ ;  /* 0x000000102b237824 */ /* 0x000fc600078e00ff */
[-C--:B------:R-:W-:Y:S02]  /*5780*/  LOP3.LUT R32, R32, R43.reuse, RZ, 0x3c, !PT ;  /* 0x0000002b20207212 */ /* 0x080fe400078e3cff */
[----:B------:R-:W-:Y:S02]  /*5790*/  LOP3.LUT R0, R2, R0, R35, 0x96, !PT ;  /* 0x0000000002007212 */ /* 0x000fe400078e9623 */
[----:B------:R-:W-:Y:S01]  /*57a0*/  SHF.R.U32.HI R2, RZ, 0x2, R47 ;  /* 0x00000002ff027819 */ /* 0x000fe2000001162f */
[----:B------:R-:W-:Y:S01]  /*57b0*/  IMAD.SHL.U32 R34, R32, 0x2, RZ ;  /* 0x0000000220227824 */ /* 0x000fe200078e00ff */
[----:B------:R-:W-:Y:S02]  /*57c0*/  LOP3.LUT R35, R0, R43, RZ, 0x3c, !PT ;  /* 0x0000002b00237212 */ /* 0x000fe400078e3cff */
[----:B------:R-:W-:Y:S02]  /*57d0*/  LOP3.LUT R2, R2, R47, RZ, 0x3c, !PT ;  /* 0x0000002f02027212 */ /* 0x000fe400078e3cff */
[----:B------:R-:W-:Y:S01]  /*57e0*/  LOP3.LUT R0, R29, 0xffff, RZ, 0xc0, !PT ;  /* 0x0000ffff1d007812 */ /* 0x000fe200078ec0ff */
[----:B------:R-:W-:-:S02]  /*57f0*/  IMAD.SHL.U32 R51, R35, 0x10, RZ ;  /* 0x0000001023337824 */ /* 0x000fc400078e00ff */
[----:B------:R-:W-:Y:S01]  /*5800*/  IMAD.SHL.U32 R6, R2, 0x2, RZ ;  /* 0x0000000202067824 */ /* 0x000fe200078e00ff */
[----:B------:R-:W-:Y:S02]  /*5810*/  PRMT R5, R0, 0x3340, R5 ;  /* 0x0000334000057816 */ /* 0x000fe40000000005 */
[----:B------:R-:W-:Y:S02]  /*5820*/  SHF.R.U32.HI R0, RZ, 0x2, R45 ;  /* 0x00000002ff007819 */ /* 0x000fe4000001162d */
        /* <DEDUP_REMOVED lines=8> */
[----:B------:R-:W-:Y:S02]  /*58b0*/  LOP3.LUT R0, R24, 0xffff, RZ, 0xc0, !PT ;  /* 0x0000ffff18007812 */ /* 0x000fe400078ec0ff */
[----:B------:R-:W-:Y:S02]  /*58c0*/  LOP3.LUT R21, R2, R6, R21, 0x96, !PT ;  /* 0x0000000602157212 */ /* 0x000fe400078e9615 */
[----:B------:R-:W-:Y:S02]  /*58d0*/  SHF.R.U32.HI R2, RZ, 0x2, R33 ;  /* 0x00000002ff027819 */ /* 0x000fe40000011621 */
        /* <DEDUP_REMOVED lines=8> */
[----:B------:R-:W-:Y:S02]  /*5960*/  LOP3.LUT R2, R2, R6, R41, 0x96, !PT ;  /* 0x0000000602027212 */ /* 0x000fe400078e9629 */
[----:B------:R-:W-:Y:S02]  /*5970*/  LOP3.LUT R39, R21, 0xffff, RZ, 0xc0, !PT ;  /* 0x0000ffff15277812 */ /* 0x000fe400078ec0ff */
[----:B------:R-:W-:Y:S02]  /*5980*/  LOP3.LUT R41, R2, R37, RZ, 0x3c, !PT ;  /* 0x0000002502297212 */ /* 0x000fe400078e3cff */
[----:B------:R-:W-:Y:S02]  /*5990*/  LOP3.LUT R2, R15, 0xffff, RZ, 0xc0, !PT ;  /* 0x0000ffff0f027812 */ /* 0x000fe400078ec0ff */
[----:B------:R-:W-:Y:S01]  /*59a0*/  PRMT R39, R39, 0x3340, R16 ;  /* 0x0000334027277816 */ /* 0x000fe20000000010 */
[----:B------:R-:W-:Y:S01]  /*59b0*/  IMAD.SHL.U32 R49, R41, 0x10, RZ ;  /* 0x0000001029317824 */ /* 0x000fe200078e00ff */
[----:B------:R-:W-:-:S02]  /*59c0*/  PRMT R11, R11, 0x3340, R2 ;  /* 0x000033400b0b7816 */ /* 0x000fc40000000002 */
[----:B------:R-:W-:Y:S02]  /*59d0*/  LOP3.LUT R6, R18, 0xffff, RZ, 0xc0, !PT ;  /* 0x0000ffff12067812 */ /* 0x000fe400078ec0ff */
[----:B------:R-:W-:Y:S02]  /*59e0*/  LOP3.LUT R34, R32, R34, R49, 0x96, !PT ;  /* 0x0000002220227212 */ /* 0x000fe400078e9631 */
[----:B------:R-:W-:Y:S02]  /*59f0*/  SHF.R.U32.HI R2, RZ, 0x2, R35 ;  /* 0x00000002ff027819 */ /* 0x000fe40000011623 */
[----:B------:R-:W-:Y:S02]  /*5a00*/  PRMT R10, R10, 0x5410, R39 ;  /* 0x000054100a0a7816 */ /* 0x000fe40000000027 */
[----:B------:R-:W-:Y:S02]  /*5a10*/  PRMT R6, R13, 0x3340, R6 ;  /* 0x000033400d067816 */ /* 0x000fe40000000006 */
[----:B------:R-:W-:-:S02]  /*5a20*/  LOP3.LUT R5, R2, R35, RZ, 0x3c, !PT ;  /* 0x0000002302057212 */ /* 0x000fc400078e3cff */
[----:B------:R-:W-:Y:S02]  /*5a30*/  LOP3.LUT R39, R34, R41, RZ, 0x3c, !PT ;  /* 0x0000002922277212 */ /* 0x000fe400078e3cff */
[----:B------:R-:W-:Y:S02]  /*5a40*/  PRMT R9, R9, 0x5410, R0 ;  /* 0x0000541009097816 */ /* 0x000fe40000000000 */
[----:B------:R-:W-:Y:S01]  /*5a50*/  PRMT R11, R6, 0x5410, R11 ;  /* 0x00005410060b7816 */ /* 0x000fe2000000000b */
[----:B------:R-:W-:Y:S01]  /*5a60*/  IMAD.SHL.U32 R6, R5, 0x2, RZ ;  /* 0x0000000205067824 */ /* 0x000fe200078e00ff */
[C---:B------:R-:W-:Y:S01]  /*5a70*/  IADD3 R2, PT, PT, R4.reuse, 0x15, R3 ;  /* 0x0000001504027810 */ /* 0x040fe20007ffe003 */
[----:B------:R-:W-:Y:S01]  /*5a80*/  IMAD.SHL.U32 R0, R39, 0x10, RZ ;  /* 0x0000001027007824 */ /* 0x000fe200078e00ff */
[----:B------:R-:W-:Y:S01]  /*5a90*/  SHF.R.U32.HI R3, RZ, 0x2, R36 ;  /* 0x00000002ff037819 */ /* 0x000fe20000011624 */
[----:B------:R0:W-:Y:S01]  /*5aa0*/  STL.128 [R1+0x30], R8 ;  /* 0x0000300801007387 */ /* 0x0001e20000100c00 */
[----:B------:R-:W-:-:S02]  /*5ab0*/  IADD3 R32, PT, PT, R4, 0x64, R45 ;  /* 0x0000006404207810 */ /* 0x000fc40007ffe02d */
[----:B------:R-:W-:Y:S02]  /*5ac0*/  LOP3.LUT R5, R5, R6, R0, 0x96, !PT ;  /* 0x0000000605057212 */ /* 0x000fe400078e9600 */
[----:B------:R-:W-:Y:S02]  /*5ad0*/  IADD3 R0, PT, PT, R4, 0xda, R7 ;  /* 0x000000da04007810 */ /* 0x000fe40007ffe007 */
[----:B------:R-:W-:Y:S02]  /*5ae0*/  LOP3.LUT R13, R3, R36, RZ, 0x3c, !PT ;  /* 0x00000024030d7212 */ /* 0x000fe400078e3cff */
[----:B------:R-:W-:Y:S02]  /*5af0*/  LOP3.LUT R6, R2, 0xffff, RZ, 0xc0, !PT ;  /* 0x0000ffff02067812 */ /* 0x000fe400078ec0ff */
[----:B------:R-:W-:Y:S01]  /*5b00*/  LOP3.LUT R5, R5, R39, RZ, 0x3c, !PT ;  /* 0x0000002705057212 */ /* 0x000fe200078e3cff */
[----:B------:R-:W-:Y:S01]  /*5b10*/  IMAD.SHL.U32 R16, R13, 0x2, RZ ;  /* 0x000000020d107824 */ /* 0x000fe200078e00ff */
[----:B------:R-:W-:-:S02]  /*5b20*/  LOP3.LUT R3, R0, 0xffff, RZ, 0xc0, !PT ;  /* 0x0000ffff00037812 */ /* 0x000fc400078ec0ff */
[----:B------:R-:W-:Y:S01]  /*5b30*/  LOP3.LUT R7, R29, R31, R30, 0xfe, !PT ;  /* 0x0000001f1d077212 */ /* 0x000fe200078efe1e */
[----:B0-----:R-:W-:Y:S01]  /*5b40*/  IMAD.SHL.U32 R8, R5, 0x10, RZ ;  /* 0x0000001005087824 */ /* 0x001fe200078e00ff */
[----:B------:R-:W-:Y:S02]  /*5b50*/  PRMT R3, R6, 0x3340, R3 ;  /* 0x0000334006037816 */ /* 0x000fe40000000003 */
[----:B------:R-:W-:Y:S02]  /*5b60*/  LOP3.LUT R6, R28, R7, R27, 0xfe, !PT ;  /* 0x000000071c067212 */ /* 0x000fe400078efe1b */
[----:B------:R-:W-:Y:S02]  /*5b70*/  LOP3.LUT R16, R13, R16, R8, 0x96, !PT ;  /* 0x000000100d107212 */ /* 0x000fe400078e9608 */
[----:B------:R-:W-:Y:S02]  /*5b80*/  LOP3.LUT R10, R25, R6, R26, 0xfe, !PT ;  /* 0x00000006190a7212 */ /* 0x000fe400078efe1a */
[----:B------:R-:W-:-:S02]  /*5b90*/  SHF.R.U32.HI R6, RZ, 0x2, R37 ;  /* 0x00000002ff067819 */ /* 0x000fc40000011625 */
[----:B------:R-:W-:Y:S02]  /*5ba0*/  LOP3.LUT R45, R16, R5, RZ, 0x3c, !PT ;  /* 0x00000005102d7212 */ /* 0x000fe400078e3cff */
[----:B------:R-:W-:Y:S02]  /*5bb0*/  LOP3.LUT R13, R6, R37, RZ, 0x3c, !PT ;  /* 0x00000025060d7212 */ /* 0x000fe400078e3cff */
[C---:B------:R-:W-:Y:S01]  /*5bc0*/  IADD3 R33, PT, PT, R4.reuse, 0x29, R33 ;  /* 0x0000002904217810 */ /* 0x040fe20007ffe021 */
[----:B------:R-:W-:Y:S01]  /*5bd0*/  IMAD.SHL.U32 R16, R45, 0x10, RZ ;  /* 0x000000102d107824 */ /* 0x000fe200078e00ff */
[----:B------:R-:W-:Y:S01]  /*5be0*/  IADD3 R34, PT, PT, R4, 0xee, R43 ;  /* 0x000000ee04227810 */ /* 0x000fe20007ffe02b */
[----:B------:R-:W-:Y:S01]  /*5bf0*/  IMAD.SHL.U32 R38, R13, 0x2, RZ ;  /* 0x000000020d267824 */ /* 0x000fe200078e00ff */
[----:B------:R-:W-:Y:S02]  /*5c00*/  LOP3.LUT R6, R33, 0xffff, RZ, 0xc0, !PT ;  /* 0x0000ffff21067812 */ /* 0x000fe400078ec0ff */
[----:B------:R-:W-:-:S02]  /*5c10*/  LOP3.LUT R9, R34, 0xffff, RZ, 0xc0, !PT ;  /* 0x0000ffff22097812 */ /* 0x000fc400078ec0ff */
[----:B------:R-:W-:Y:S02]  /*5c20*/  LOP3.LUT R16, R13, R38, R16, 0x96, !PT ;  /* 0x000000260d107212 */ /* 0x000fe400078e9610 */
[----:B------:R-:W-:Y:S02]  /*5c30*/  PRMT R9, R6, 0x3340, R9 ;  /* 0x0000334006097816 */ /* 0x000fe40000000009 */
[----:B------:R-:W-:Y:S02]  /*5c40*/  SHF.R.U32.HI R6, RZ, 0x2, R41 ;  /* 0x00000002ff067819 */ /* 0x000fe40000011629 */
[----:B------:R-:W-:Y:S02]  /*5c50*/  IADD3 R7, PT, PT, R4, 0x9f, R47 ;  /* 0x0000009f04077810 */ /* 0x000fe40007ffe02f */
[----:B------:R-:W-:Y:S02]  /*5c60*/  LOP3.LUT R13, R6, R41, RZ, 0x3c, !PT ;  /* 0x00000029060d7212 */ /* 0x000fe400078e3cff */
[----:B------:R-:W-:-:S02]  /*5c70*/  LOP3.LUT R47, R16, R45, RZ, 0x3c, !PT ;  /* 0x0000002d102f7212 */ /* 0x000fc400078e3cff */
[----:B------:R-:W-:Y:S01]  /*5c80*/  LOP3.LUT R10, R23, R10, R24, 0xfe, !PT ;  /* 0x0000000a170a7212 */ /* 0x000fe200078efe18 */
[----:B------:R-:W-:Y:S01]  /*5c90*/  IMAD.SHL.U32 R38, R13, 0x2, RZ ;  /* 0x000000020d267824 */ /* 0x000fe200078e00ff */
[----:B------:R-:W-:Y:S01]  /*5ca0*/  SHF.R.U32.HI R40, RZ, 0x2, R39 ;  /* 0x00000002ff287819 */ /* 0x000fe20000011627 */
[----:B------:R-:W-:Y:S01]  /*5cb0*/  IMAD.SHL.U32 R16, R47, 0x10, RZ ;  /* 0x000000102f107824 */ /* 0x000fe200078e00ff */
[----:B------:R-:W-:Y:S02]  /*5cc0*/  LOP3.LUT R10, R21, R10, R22, 0xfe, !PT ;  /* 0x0000000a150a7212 */ /* 0x000fe400078efe16 */
[----:B------:R-:W-:Y:S02]  /*5cd0*/  LOP3.LUT R11, R7, 0xffff, RZ, 0xc0, !PT ;  /* 0x0000ffff070b7812 */ /* 0x000fe400078ec0ff */
[----:B------:R-:W-:Y:S02]  /*5ce0*/  LOP3.LUT R16, R13, R38, R16, 0x96, !PT ;  /* 0x000000260d107212 */ /* 0x000fe400078e9610 */
[----:B------:R-:W-:-:S02]  /*5cf0*/  LOP3.LUT R8, R32, 0xffff, RZ, 0xc0, !PT ;  /* 0x0000ffff20087812 */ /* 0x000fc400078ec0ff */
[C---:B------:R-:W-:Y:S02]  /*5d00*/  IADD3 R38, PT, PT, R4.reuse, 0x2, R41 ;  /* 0x0000000204267810 */ /* 0x040fe40007ffe029 */
[C---:B------:R-:W-:Y:S02]  /*5d10*/  IADD3 R35, PT, PT, R4.reuse, 0xb3, R35 ;  /* 0x000000b304237810 */ /* 0x040fe40007ffe023 */
[----:B------:R-:W-:Y:S02]  /*5d20*/  IADD3 R36, PT, PT, R4, 0x78, R36 ;  /* 0x0000007804247810 */ /* 0x000fe40007ffe024 */
[----:B------:R-:W-:Y:S02]  /*5d30*/  LOP3.LUT R10, R19, R10, R20, 0xfe, !PT ;  /* 0x0000000a130a7212 */ /* 0x000fe400078efe14 */
[----:B------:R-:W-:Y:S02]  /*5d40*/  LOP3.LUT R41, R40, R39, RZ, 0x3c, !PT ;  /* 0x0000002728297212 */ /* 0x000fe400078e3cff */
[----:B------:R-:W-:-:S02]  /*5d50*/  LOP3.LUT R49, R16, R47, RZ, 0x3c, !PT ;  /* 0x0000002f10317212 */ /* 0x000fc400078e3cff */
[----:B------:R-:W-:Y:S01]  /*5d60*/  PRMT R8, R11, 0x3340, R8 ;  /* 0x000033400b087816 */ /* 0x000fe20000000008 */
[----:B------:R-:W-:Y:S01]  /*5d70*/  IMAD.SHL.U32 R43, R41, 0x2, RZ ;  /* 0x00000002292b7824 */ /* 0x000fe200078e00ff */
[----:B------:R-:W-:Y:S01]  /*5d80*/  LOP3.LUT R11, R35, 0xffff, RZ, 0xc0, !PT ;  /* 0x0000ffff230b7812 */ /* 0x000fe200078ec0ff */
[----:B------:R-:W-:Y:S01]  /*5d90*/  IMAD.SHL.U32 R44, R49, 0x10, RZ ;  /* 0x00000010312c7824 */ /* 0x000fe200078e00ff */
[----:B------:R-:W-:Y:S02]  /*5da0*/  LOP3.LUT R6, R36, 0xffff, RZ, 0xc0, !PT ;  /* 0x0000ffff24067812 */ /* 0x000fe400078ec0ff */
[----:B------:R-:W-:Y:S02]  /*5db0*/  LOP3.LUT R10, R17, R10, R18, 0xfe, !PT ;  /* 0x0000000a110a7212 */ /* 0x000fe400078efe12 */
[C---:B------:R-:W-:Y:S02]  /*5dc0*/  IADD3 R37, PT, PT, R4.reuse, 0x3d, R37 ;  /* 0x0000003d04257810 */ /* 0x040fe40007ffe025 */
[----:B------:R-:W-:-:S02]  /*5dd0*/  IADD3 R39, PT, PT, R4, 0xc7, R39 ;  /* 0x000000c704277810 */ /* 0x000fc40007ffe027 */
[----:B------:R-:W-:Y:S02]  /*5de0*/  IADD3 R40, PT, PT, R4, 0x8c, R5 ;  /* 0x0000008c04287810 */ /* 0x000fe40007ffe005 */
[----:B------:R-:W-:Y:S02]  /*5df0*/  PRMT R6, R11, 0x3340, R6 ;  /* 0x000033400b067816 */ /* 0x000fe40000000006 */
[----:B------:R-:W-:Y:S02]  /*5e00*/  LOP3.LUT R42, R2, R10, R15, 0xfe, !PT ;  /* 0x0000000a022a7212 */ /* 0x000fe400078efe0f */
[----:B------:R-:W-:Y:S02]  /*5e10*/  LOP3.LUT R13, R37, 0xffff, RZ, 0xc0, !PT ;  /* 0x0000ffff250d7812 */ /* 0x000fe400078ec0ff */
[----:B------:R-:W-:Y:S02]  /*5e20*/  LOP3.LUT R10, R38, 0xffff, RZ, 0xc0, !PT ;  /* 0x0000ffff260a7812 */ /* 0x000fe400078ec0ff */
[----:B------:R-:W-:-:S02]  /*5e30*/  LOP3.LUT R16, R39, 0xffff, RZ, 0xc0, !PT ;  /* 0x0000ffff27107812 */ /* 0x000fc400078ec0ff */
[----:B------:R-:W-:Y:S02]  /*5e40*/  LOP3.LUT R11, R40, 0xffff, RZ, 0xc0, !PT ;  /* 0x0000ffff280b7812 */ /* 0x000fe400078ec0ff */
[----:B------:R-:W-:Y:S02]  /*5e50*/  LOP3.LUT R46, R41, R43, R44, 0x96, !PT ;  /* 0x0000002b292e7212 */ /* 0x000fe400078e962c */
[----:B------:R-:W-:Y:S02]  /*5e60*/  PRMT R10, R13, 0x3340, R10 ;  /* 0x000033400d0a7816 */ /* 0x000fe4000000000a */
[----:B------:R-:W-:Y:S02]  /*5e70*/  PRMT R11, R16, 0x3340, R11 ;  /* 0x00003340100b7816 */ /* 0x000fe4000000000b */
[----:B------:R-:W-:Y:S02]  /*5e80*/  LOP3.LUT R42, R7, R42, R0, 0xfe, !PT ;  /* 0x0000002a072a7212 */ /* 0x000fe400078efe00 */
[----:B------:R-:W-:-:S02]  /*5e90*/  IADD3 R41, PT, PT, R4, 0x51, R45 ;  /* 0x0000005104297810 */ /* 0x000fc40007ffe02d */
[C---:B------:R-:W-:Y:S02]  /*5ea0*/  IADD3 R13, PT, PT, R4.reuse, 0x16, R47 ;  /* 0x00000016040d7810 */ /* 0x040fe40007ffe02f */
[C---:B------:R-:W-:Y:S01]  /*5eb0*/  IADD3 R16, PT, PT, R4.reuse, 0xdb, R49 ;  /* 0x000000db04107810 */ /* 0x040fe20007ffe031 */
[----:B------:R-:W-:Y:S01]  /*5ec0*/  VIADD R4, R4, 0xb0f8a0 ;  /* 0x00b0f8a004047836 */ /* 0x000fe20000000000 */
[----:B------:R-:W-:Y:S02]  /*5ed0*/  LOP3.LUT R51, R46, R49, RZ, 0x3c, !PT ;  /* 0x000000312e337212 */ /* 0x000fe400078e3cff */
[----:B------:R-:W-:Y:S02]  /*5ee0*/  LOP3.LUT R44, R33, R42, R32, 0xfe, !PT ;  /* 0x0000002a212c7212 */ /* 0x000fe400078efe20 */
[----:B------:R-:W-:Y:S01]  /*5ef0*/  PRMT R9, R9, 0x5410, R6 ;  /* 0x0000541009097816 */ /* 0x000fe20000000006 */
[----:B------:R-:W-:Y:S01]  /*5f00*/  IMAD.IADD R6, R51, 0x1, R4 ;  /* 0x0000000133067824 */ /* 0x000fe200078e0204 */
[----:B------:R-:W-:-:S02]  /*5f10*/  PRMT R8, R3, 0x5410, R8 ;  /* 0x0000541003087816 */ /* 0x000fc40000000008 */
[----:B------:R-:W-:Y:S02]  /*5f20*/  LOP3.LUT R43, R41, 0xffff, RZ, 0xc0, !PT ;  /* 0x0000ffff292b7812 */ /* 0x000fe400078ec0ff */
[----:B------:R-:W-:Y:S02]  /*5f30*/  LOP3.LUT R42, R13, 0xffff, RZ, 0xc0, !PT ;  /* 0x0000ffff0d2a7812 */ /* 0x000fe400078ec0ff */
[----:B------:R-:W-:Y:S02]  /*5f40*/  LOP3.LUT R3, R16, 0xffff, RZ, 0xc0, !PT ;  /* 0x0000ffff10037812 */ /* 0x000fe400078ec0ff */
[----:B------:R-:W-:Y:S02]  /*5f50*/  LOP3.LUT R44, R35, R44, R34, 0xfe, !PT ;  /* 0x0000002c232c7212 */ /* 0x000fe400078efe22 */
[----:B------:R-:W-:Y:S02]  /*5f60*/  PRMT R42, R43, 0x3340, R42 ;  /* 0x000033402b2a7816 */ /* 0x000fe4000000002a */
[----:B------:R-:W-:-:S02]  /*5f70*/  PRMT R3, R3, 0x3340, R6 ;  /* 0x0000334003037816 */ /* 0x000fc40000000006 */
[----:B------:R-:W-:Y:S02]  /*5f80*/  LOP3.LUT R44, R37, R44, R36, 0xfe, !PT ;  /* 0x0000002c252c7212 */ /* 0x000fe400078efe24 */
[----:B------:R-:W-:Y:S02]  /*5f90*/  PRMT R10, R10, 0x5410, R11 ;  /* 0x000054100a0a7816 */ /* 0x000fe4000000000b */
[----:B------:R-:W-:Y:S02]  /*5fa0*/  PRMT R11, R42, 0x5410, R3 ;  /* 0x000054102a0b7816 */ /* 0x000fe40000000003 */
[----:B------:R-:W-:-:S03]  /*5fb0*/  LOP3.LUT R3, R39, R44, R38, 0xfe, !PT ;  /* 0x0000002c27037212 */ /* 0x000fc600078efe26 */
[----:B------:R0:W-:Y:S01]  /*5fc0*/  STL.128 [R1+0x40], R8 ;  /* 0x0000400801007387 */ /* 0x0001e20000100c00 */
[----:B------:R-:W-:-:S04]  /*5fd0*/  LOP3.LUT R3, R41, R3, R40, 0xfe, !PT ;  /* 0x0000000329037212 */ /* 0x000fc800078efe28 */
[----:B------:R-:W-:-:S04]  /*5fe0*/  LOP3.LUT R3, R16, R3, R13, 0xfe, !PT ;  /* 0x0000000310037212 */ /* 0x000fc800078efe0d */
[----:B------:R-:W-:-:S13]  /*5ff0*/  LOP3.LUT P0, RZ, R3, 0xff, R6, 0xc8, !PT ;  /* 0x000000ff03ff7812 */ /* 0x000fda000780c806 */
[----:B0-----:R-:W-:Y:S05]  /*6000*/  @!P0 BRA `(.L_x_19) ;  /* 0x0000001400488947 */ /* 0x001fea0003800000 */
[----:B------:R-:W-:-:S07]  /*6010*/  IMAD.MOV.U32 R6, RZ, RZ, 0x1f ;  /* 0x0000001fff067424 */ /* 0x000fce00078e00ff */
.L_x_21:
        /* <DEDUP_REMOVED lines=10> */
.L_x_20:
[----:B------:R-:W-:Y:S01]  /*60c0*/  IMAD.IADD R8, R4, 0x1, R51 ;  /* 0x0000000104087824 */ /* 0x000fe200078e0233 */
[----:B------:R-:W-:Y:S01]  /*60d0*/  LOP3.LUT R29, R29, 0x1a, RZ, 0x3c, !PT ;  /* 0x0000001a1d1d7812 */ /* 0x000fe200078e3cff */
[----:B------:R-:W-:Y:S01]  /*60e0*/  IMAD.MOV.U32 R3, RZ, RZ, -0x14 ;  /* 0xffffffecff037424 */ /* 0x000fe200078e00ff */
[----:B------:R-:W-:Y:S01]  /*60f0*/  LOP3.LUT R28, R28, 0x34, RZ, 0x3c, !PT ;  /* 0x000000341c1c7812 */ /* 0x000fe200078e3cff */
[----:B------:R-:W-:Y:S01]  /*6100*/  IMAD.MOV.U32 R6, RZ, RZ, R12 ;  /* 0x000000ffff067224 */ /* 0x000fe200078e000c */
        /* <DEDUP_REMOVED lines=55> */
[----:B------:R-:W-:Y:S02]  /*6480*/  LOP3.LUT R9, R9, 0x2, RZ, 0xfc, !PT ;  /* 0x0000000209097812 */ /* 0x000fe400078efcff */
[----:B------:R-:W-:-:S07]  /*6490*/  LOP3.LUT R8, R8, 0x93, RZ, 0x3c, !PT ;  /* 0x0000009308087812 */ /* 0x000fce00078e3cff */
.L_x_22:
[C---:B------:R-:W-:Y:S02]  /*64a0*/  VIADD R11, R3.reuse, 0x14 ;  /* 0x00000014030b7836 */ /* 0x040fe40000000000 */
[----:B------:R-:W-:Y:S02]  /*64b0*/  VIADD R3, R3, 0x1 ;  /* 0x0000000103037836 */ /* 0x000fe40000000000 */
[----:B------:R-:W-:Y:S01]  /*64c0*/  IMAD.IADD R42, R31, 0x1, R11 ;  /* 0x000000011f2a7824 */ /* 0x000fe200078e020b */
[C---:B------:R-:W-:Y:S01]  /*64d0*/  PRMT R10, R11.reuse, 0x9910, RZ ;  /* 0x000099100b0a7816 */ /* 0x040fe200000000ff */
[----:B------:R-:W-:Y:S01]  /*64e0*/  IMAD R43, R11, 0x2, R30 ;  /* 0x000000020b2b7824 */ /* 0x000fe200078e021e */
[----:B------:R-:W-:Y:S01]  /*64f0*/  ISETP.NE.AND P0, PT, R3, RZ, PT ;  /* 0x000000ff0300720c */ /* 0x000fe20003f05270 */
[----:B------:R-:W-:-:S03]  /*6500*/  IMAD R44, R11, 0x4, R27 ;  /* 0x000000040b2c7824 */ /* 0x000fc600078e021b */
[----:B------:R-:W-:Y:S01]  /*6510*/  LOP3.LUT R42, R43, R42, R9, 0x96, !PT ;  /* 0x0000002a2b2a7212 */ /* 0x000fe200078e9609 */
[----:B------:R-:W-:-:S05]  /*6520*/  IMAD R43, R10, 0x3, R29 ;  /* 0x000000030a2b7824 */ /* 0x000fca00078e021d */
[----:B------:R-:W-:Y:S01]  /*6530*/  LOP3.LUT R42, R44, R43, R42, 0x96, !PT ;  /* 0x0000002b2c2a7212 */ /* 0x000fe200078e962a */
[C---:B------:R-:W-:Y:S02]  /*6540*/  IMAD R43, R10.reuse, 0x5, R28 ;  /* 0x000000050a2b7824 */ /* 0x040fe400078e021c */
[----:B------:R-:W-:-:S05]  /*6550*/  IMAD R44, R10, 0x6, R26 ;  /* 0x000000060a2c7824 */ /* 0x000fca00078e021a */
[----:B------:R-:W-:Y:S01]  /*6560*/  LOP3.LUT R42, R44, R43, R42, 0x96, !PT ;  /* 0x0000002b2c2a7212 */ /* 0x000fe200078e962a */
[----:B------:R-:W-:Y:S02]  /*6570*/  IMAD R43, R10, 0x7, R25 ;  /* 0x000000070a2b7824 */ /* 0x000fe400078e0219 */
[----:B------:R-:W-:-:S05]  /*6580*/  IMAD R44, R11, 0x8, R24 ;  /* 0x000000080b2c7824 */ /* 0x000fca00078e0218 */
[----:B------:R-:W-:Y:S01]  /*6590*/  LOP3.LUT R42, R44, R43, R42, 0x96, !PT ;  /* 0x0000002b2c2a7212 */ /* 0x000fe200078e962a */
[C---:B------:R-:W-:Y:S02]  /*65a0*/  IMAD R43, R10.reuse, 0x9, R23 ;  /* 0x000000090a2b7824 */ /* 0x040fe400078e0217 */
        /* <DEDUP_REMOVED lines=8> */
[----:B------:R-:W-:Y:S02]  /*6630*/  IMAD R43, R10, 0xf, R17 ;  /* 0x0000000f0a2b7824 */ /* 0x000fe400078e0211 */
[C---:B------:R-:W-:Y:S02]  /*6640*/  IMAD R44, R11.reuse, 0x10, R15 ;  /* 0x000000100b2c7824 */ /* 0x040fe400078e020f */
[----:B------:R-:W-:-:S03]  /*6650*/  IMAD R11, R11, 0x20, R8 ;  /* 0x000000200b0b7824 */ /* 0x000fc600078e0208 */
        /* <DEDUP_REMOVED lines=22> */
[----:B------:R-:W-:-:S05]  /*67c0*/  IMAD R43, R10, 0x1f, R16 ;  /* 0x0000001f0a2b7824 */ /* 0x000fca00078e0210 */
[----:B------:R-:W-:-:S04]  /*67d0*/  LOP3.LUT R11, R11, R43, R42, 0x96, !PT ;  /* 0x0000002b0b0b7212 */ /* 0x000fc800078e962a */
[----:B------:R-:W-:-:S05]  /*67e0*/  PRMT R11, R11, 0x9910, RZ ;  /* 0x000099100b0b7816 */ /* 0x000fca00000000ff */
[----:B------:R-:W-:-:S05]  /*67f0*/  IMAD R11, R11, 0x1f, RZ ;  /* 0x0000001f0b0b7824 */ /* 0x000fca00078e02ff */
[----:B------:R0:W-:Y:S02]  /*6800*/  STL.U8 [R6], R11 ;  /* 0x0000000b06007387 */ /* 0x0001e40000100000 */
[----:B0-----:R-:W-:Y:S01]  /*6810*/  VIADD R6, R6, 0x1 ;  /* 0x0000000106067836 */ /* 0x001fe20000000000 */
[----:B------:R-:W-:Y:S06]  /*6820*/  @P0 BRA `(.L_x_22) ;  /* 0xfffffffc001c0947 */ /* 0x000fec000383ffff */
[----:B------:R-:W2:Y:S04]  /*6830*/  LDL.128 R8, [R1+0x50] ;  /* 0x0000500001087983 */ /* 0x000ea80000100c00 */
[----:B------:R-:W3:Y:S01]  /*6840*/  LDL R3, [R1+0x60] ;  /* 0x0000600001037983 */ /* 0x000ee20000100800 */
[----:B------:R-:W-:Y:S01]  /*6850*/  IMAD.MOV.U32 R20, RZ, RZ, RZ ;  /* 0x000000ffff147224 */ /* 0x000fe200078e00ff */
[----:B--2---:R-:W-:Y:S02]  /*6860*/  PRMT R21, R10, 0x7773, RZ ;  /* 0x000077730a157816 */ /* 0x004fe400000000ff */
[C---:B------:R-:W-:Y:S02]  /*6870*/  PRMT R22, R11.reuse, 0x7771, RZ ;  /* 0x000077710b167816 */ /* 0x040fe400000000ff */
[----:B------:R-:W-:-:S02]  /*6880*/  PRMT R23, R11, 0x7772, RZ ;  /* 0x000077720b177816 */ /* 0x000fc400000000ff */
[----:B------:R-:W-:Y:S02]  /*6890*/  PRMT R24, R11, 0x7773, RZ ;  /* 0x000077730b187816 */ /* 0x000fe400000000ff */
[C---:B---3--:R-:W-:Y:S02]  /*68a0*/  PRMT R25, R3.reuse, 0x7771, RZ ;  /* 0x0000777103197816 */ /* 0x048fe400000000ff */
[C---:B------:R-:W-:Y:S02]  /*68b0*/  PRMT R31, R3.reuse, 0x7772, RZ ;  /* 0x00007772031f7816 */ /* 0x040fe400000000ff */
[C---:B------:R-:W-:Y:S02]  /*68c0*/  LOP3.LUT R19, R3.reuse, 0xff, RZ, 0xc0, !PT ;  /* 0x000000ff03137812 */ /* 0x040fe400078ec0ff */
[----:B------:R-:W-:Y:S01]  /*68d0*/  PRMT R33, R3, 0x7773, RZ ;  /* 0x0000777303217816 */ /* 0x000fe200000000ff */
[----:B------:R-:W-:Y:S01]  /*68e0*/  IMAD.MOV.U32 R3, RZ, RZ, R21 ;  /* 0x000000ffff037224 */ /* 0x000fe200078e0015 */
[C---:B------:R-:W-:Y:S01]  /*68f0*/  PRMT R16, R10.reuse, 0x7771, RZ ;  /* 0x000077710a107816 */ /* 0x040fe200000000ff */
[----:B------:R-:W-:Y:S01]  /*6900*/  IMAD.MOV.U32 R21, RZ, RZ, R22 ;  /* 0x000000ffff157224 */ /* 0x000fe200078e0016 */
[C---:B------:R-:W-:Y:S01]  /*6910*/  PRMT R17, R10.reuse, 0x7772, RZ ;  /* 0x000077720a117816 */ /* 0x040fe200000000ff */
[----:B------:R-:W-:Y:S01]  /*6920*/  IMAD.MOV.U32 R22, RZ, RZ, R23 ;  /* 0x000000ffff167224 */ /* 0x000fe200078e0017 */
[----:B------:R-:W-:Y:S01]  /*6930*/  LOP3.LUT R18, R10, 0xff, RZ, 0xc0, !PT ;  /* 0x000000ff0a127812 */ /* 0x000fe200078ec0ff */
[----:B------:R-:W-:Y:S01]  /*6940*/  IMAD.MOV.U32 R23, RZ, RZ, R24 ;  /* 0x000000ffff177224 */ /* 0x000fe200078e0018 */
[C---:B------:R-:W-:Y:S01]  /*6950*/  PRMT R6, R8.reuse, 0x7771, RZ ;  /* 0x0000777108067816 */ /* 0x040fe200000000ff */
[----:B------:R-:W-:Y:S01]  /*6960*/  IMAD.MOV.U32 R24, RZ, RZ, R25 ;  /* 0x000000ffff187224 */ /* 0x000fe200078e0019 */
[----:B------:R-:W-:-:S02]  /*6970*/  PRMT R7, R8, 0x7772, RZ ;  /* 0x0000777208077816 */ /* 0x000fc400000000ff */
[C---:B------:R-:W-:Y:S02]  /*6980*/  LOP3.LUT R0, R8.reuse, 0xff, RZ, 0xc0, !PT ;  /* 0x000000ff08007812 */ /* 0x040fe400078ec0ff */
[C---:B------:R-:W-:Y:S02]  /*6990*/  PRMT R13, R9.reuse, 0x7771, RZ ;  /* 0x00007771090d7816 */ /* 0x040fe400000000ff */
[C---:B------:R-:W-:Y:S02]  /*69a0*/  PRMT R15, R9.reuse, 0x7772, RZ ;  /* 0x00007772090f7816 */ /* 0x040fe400000000ff */
[----:B------:R-:W-:Y:S02]  /*69b0*/  LOP3.LUT R2, R9, 0xff, RZ, 0xc0, !PT ;  /* 0x000000ff09027812 */ /* 0x000fe400078ec0ff */
[----:B------:R-:W-:Y:S01]  /*69c0*/  LOP3.LUT R10, R11, 0xff, RZ, 0xc0, !PT ;  /* 0x000000ff0b0a7812 */ /* 0x000fe200078ec0ff */
[----:B------:R-:W-:Y:S01]  /*69d0*/  IMAD.MOV.U32 R11, RZ, RZ, 0x68 ;  /* 0x00000068ff0b7424 */ /* 0x000fe200078e00ff */
[----:B------:R-:W-:-:S02]  /*69e0*/  PRMT R8, R8, 0x7773, RZ ;  /* 0x0000777308087816 */ /* 0x000fc400000000ff */
[----:B------:R-:W-:-:S07]  /*69f0*/  PRMT R9, R9, 0x7773, RZ ;  /* 0x0000777309097816 */ /* 0x000fce00000000ff */
.L_x_26:
[----:B------:R-:W-:Y:S01]  /*6a00*/  IMAD R25, R20, 0x14, R11 ;  /* 0x0000001414197824 */ /* 0x000fe200078e020b */
[----:B------:R-:W-:Y:S03]  /*6a10*/  BSSY.RELIABLE B1, `(.L_x_23) ;  /* 0x0000036000017945 */ /* 0x000fe60003800100 */
[----:B------:R-:W0:Y:S08]  /*6a20*/  LDC.U8 R29, c[0x3][R25+0x1] ;  /* 0x00c00040191d7b82 */ /* 0x000e300000000000 */
[----:B------:R-:W1:Y:S01]  /*6a30*/  LDC.U8 R27, c[0x3][R25] ;  /* 0x00c00000191b7b82 */ /* 0x000e620000000000 */
[----:B0-----:R-:W-:-:S04]  /*6a40*/  ISETP.NE.AND P0, PT, R6, R29, PT ;  /* 0x0000001d0600720c */ /* 0x001fc80003f05270 */
[----:B-1----:R-:W-:-:S13]  /*6a50*/  ISETP.NE.OR P0, PT, R0, R27, P0 ;  /* 0x0000001b0000720c */ /* 0x002fda0000705670 */
[----:B------:R-:W-:Y:S05]  /*6a60*/  @P0 BRA `(.L_x_24) ;  /* 0x0000000000ac0947 */ /* 0x000fea0003800000 */
[----:B------:R-:W0:Y:S08]  /*6a70*/  LDC.U8 R29, c[0x3][R25+0x4] ;  /* 0x00c00100191d7b82 */ /* 0x000e300000000000 */
[----:B------:R-:W1:Y:S08]  /*6a80*/  LDC.U8 R27, c[0x3][R25+0x3] ;  /* 0x00c000c0191b7b82 */ /* 0x000e700000000000 */
[----:B------:R-:W2:Y:S01]  /*6a90*/  LDC.U8 R26, c[0x3][R25+0x2] ;  /* 0x00c00080191a7b82 */ /* 0x000ea20000000000 */
[----:B0-----:R-:W-:-:S04]  /*6aa0*/  ISETP.NE.AND P0, PT, R2, R29, PT ;  /* 0x0000001d0200720c */ /* 0x001fc80003f05270 */
[----:B-1----:R-:W-:-:S04]  /*6ab0*/  ISETP.NE.OR P0, PT, R8, R27, P0 ;  /* 0x0000001b0800720c */ /* 0x002fc80000705670 */
[----:B--2---:R-:W-:-:S13]  /*6ac0*/  ISETP.NE.OR P0, PT, R7, R26, P0 ;  /* 0x0000001a0700720c */ /* 0x004fda0000705670 */
        /* <DEDUP_REMOVED lines=32> */
[----:B0-----:R-:W-:-:S02]  /*6cd0*/  ISETP.NE.AND P0, PT, R33, R28, PT ;  /* 0x0000001c2100720c */ /* 0x001fc40003f05270 */
[----:B-1----:R-:W-:Y:S02]  /*6ce0*/  ISETP.EQ.AND P1, PT, R24, R27, PT ;  /* 0x0000001b1800720c */ /* 0x002fe40003f22270 */
[----:B--2---:R-:W-:-:S13]  /*6cf0*/  ISETP.EQ.AND P0, PT, R31, R26, !P0 ;  /* 0x0000001a1f00720c */ /* 0x004fda0004702270 */
[----:B------:R-:W-:Y:S05]  /*6d00*/  @P0 BREAK.RELIABLE P1, B1 ;  /* 0x0000000000010942 */ /* 0x000fea0000800100 */
[----:B------:R-:W-:Y:S05]  /*6d10*/  @P0 BRA P1, `(.L_x_25) ;  /* 0x00000000001c0947 */ /* 0x000fea0000800000 */
.L_x_24:
[----:B------:R-:W0:Y:S01]  /*6d20*/  LDCU UR4, c[0x3][0x4e88] ;  /* 0x00c9d100ff0477ac */ /* 0x000e220008000800 */
[----:B------:R-:W-:-:S05]  /*6d30*/  VIADD R20, R20, 0x1 ;  /* 0x0000000114147836 */ /* 0x000fca0000000000 */
[----:B0-----:R-:W-:-:S13]  /*6d40*/  ISETP.NE.AND P0, PT, R20, UR4, PT ;  /* 0x0000000414007c0c */ /* 0x001fda000bf05270 */
[----:B------:R-:W-:Y:S05]  /*6d50*/  @!P0 BREAK.RELIABLE B1 ;  /* 0x0000000000018942 */ /* 0x000fea0003800100 */
[----:B------:R-:W-:Y:S05]  /*6d60*/  @!P0 BRA `(.L_x_19) ;  /* 0x0000000400f08947 */ /* 0x000fea0003800000 */
[----:B------:R-:W-:Y:S05]  /*6d70*/  BSYNC.RELIABLE B1 ;  /* 0x0000000000017941 */ /* 0x000fea0003800100 */
.L_x_23:
[----:B------:R-:W-:Y:S05]  /*6d80*/  BRA `(.L_x_26) ;  /* 0xfffffffc001c7947 */ /* 0x000fea000383ffff */
.L_x_25:
[----:B------:R-:W0:Y:S01]  /*6d90*/  S2R R7, SR_LANEID ;  /* 0x0000000000077919 */ /* 0x000e220000000000 */
[----:B------:R-:W-:Y:S01]  /*6da0*/  VOTEU.ANY UR4, UPT, PT ;  /* 0x0000000000047886 */ /* 0x000fe200038e0100 */
[----:B------:R-:W1:Y:S01]  /*6db0*/  LDC.64 R2, c[0x0][0x388] ;  /* 0x0000e200ff027b82 */ /* 0x000e620000000a00 */
[----:B------:R-:W0:Y:S08]  /*6dc0*/  FLO.U32 R0, UR4 ;  /* 0x0000000400007d00 */ /* 0x000e3000080e0000 */
[----:B------:R-:W1:Y:S01]  /*6dd0*/  POPC R9, UR4 ;  /* 0x0000000400097d09 */ /* 0x000e620008000000 */
[----:B0-----:R-:W-:-:S13]  /*6de0*/  ISETP.EQ.U32.AND P0, PT, R0, R7, PT ;  /* 0x000000070000720c */ /* 0x001fda0003f02070 */
[----:B-1----:R-:W2:Y:S01]  /*6df0*/  @P0 ATOMG.E.ADD.STRONG.GPU PT, R3, desc[UR6][R2.64], R9 ;  /* 0x80000009020309a8 */ /* 0x002ea200081ef106 */
[----:B------:R-:W0:Y:S02]  /*6e00*/  S2R R6, SR_LTMASK ;  /* 0x0000000000067919 */ /* 0x000e240000003900 */
[----:B0-----:R-:W-:-:S06]  /*6e10*/  LOP3.LUT R6, R6, UR4, RZ, 0xc0, !PT ;  /* 0x0000000406067c12 */ /* 0x001fcc000f8ec0ff */
[----:B------:R-:W0:Y:S01]  /*6e20*/  POPC R6, R6 ;  /* 0x0000000600067309 */ /* 0x000e220000000000 */
[----:B--2---:R-:W0:Y:S02]  /*6e30*/  SHFL.IDX PT, R7, R3, R0, 0x1f ;  /* 0x00001f0003077589 */ /* 0x004e2400000e0000 */
[----:B0-----:R-:W-:-:S05]  /*6e40*/  IMAD.IADD R7, R7, 0x1, R6 ;  /* 0x0000000107077824 */ /* 0x001fca00078e0206 */
[----:B------:R-:W-:-:S13]  /*6e50*/  ISETP.GT.AND P0, PT, R7, 0x3e7, PT ;  /* 0x000003e70700780c */ /* 0x000fda0003f04270 */
[----:B------:R-:W-:Y:S05]  /*6e60*/  @P0 BRA `(.L_x_19) ;  /* 0x0000000400b00947 */ /* 0x000fea0003800000 */
[----:B------:R-:W2:Y:S01]  /*6e70*/  LDL.U8 R31, [R1+0x30] ;  /* 0x00003000011f7983 */ /* 0x000ea20000100000 */
[----:B------:R-:W0:Y:S03]  /*6e80*/  LDC.64 R2, c[0x0][0x380] ;  /* 0x0000e000ff027b82 */ /* 0x000e260000000a00 */
[----:B------:R-:W3:Y:S04]  /*6e90*/  LDL.U8 R9, [R1+0x31] ;  /* 0x0000310001097983 */ /* 0x000ee80000100000 */
[----:B------:R-:W4:Y:S04]  /*6ea0*/  LDL.U8 R11, [R1+0x32] ;  /* 0x00003200010b7983 */ /* 0x000f280000100000 */
[----:B------:R-:W5:Y:S04]  /*6eb0*/  LDL.U8 R13, [R1+0x33] ;  /* 0x00003300010d7983 */ /* 0x000f680000100000 */
[----:B------:R-:W5:Y:S04]  /*6ec0*/  LDL.U8 R15, [R1+0x34] ;  /* 0x00003400010f7983 */ /* 0x000f680000100000 */
[----:B------:R-:W5:Y:S04]  /*6ed0*/  LDL.U8 R17, [R1+0x35] ;  /* 0x0000350001117983 */ /* 0x000f680000100000 */
[----:B------:R-:W5:Y:S04]  /*6ee0*/  LDL.U8 R19, [R1+0x36] ;  /* 0x0000360001137983 */ /* 0x000f680000100000 */
[----:B------:R-:W5:Y:S04]  /*6ef0*/  LDL.U8 R21, [R1+0x37] ;  /* 0x0000370001157983 */ /* 0x000f680000100000 */
[----:B------:R-:W5:Y:S04]  /*6f00*/  LDL.U8 R23, [R1+0x38] ;  /* 0x0000380001177983 */ /* 0x000f680000100000 */
[----:B------:R-:W5:Y:S04]  /*6f10*/  LDL.U8 R25, [R1+0x39] ;  /* 0x0000390001197983 */ /* 0x000f680000100000 */
[----:B------:R-:W5:Y:S04]  /*6f20*/  LDL.U8 R27, [R1+0x3a] ;  /* 0x00003a00011b7983 */ /* 0x000f680000100000 */
[----:B------:R-:W5:Y:S01]  /*6f30*/  LDL.U8 R29, [R1+0x3b] ;  /* 0x00003b00011d7983 */ /* 0x000f620000100000 */
[----:B0-----:R-:W-:-:S03]  /*6f40*/  IMAD.WIDE R2, R7, 0x38, R2 ;  /* 0x0000003807027825 */ /* 0x001fc600078e0202 */
        /* <DEDUP_REMOVED lines=28> */
[----:B--2---:R-:W-:Y:S04]  /*7110*/  STG.E.U8 desc[UR6][R2.64], R31 ;  /* 0x0000001f02007986 */ /* 0x004fe8000c101106 */
[----:B---3--:R0:W-:Y:S04]  /*7120*/  STG.E.U8 desc[UR6][R2.64+0x1], R9 ;  /* 0x0000010902007986 */ /* 0x0081e8000c101106 */
[----:B----4-:R-:W-:Y:S04]  /*7130*/  STG.E.U8 desc[UR6][R2.64+0x2], R11 ;  /* 0x0000020b02007986 */ /* 0x010fe8000c101106 */
[----:B-----5:R1:W-:Y:S04]  /*7140*/  STG.E.U8 desc[UR6][R2.64+0x3], R13 ;  /* 0x0000030d02007986 */ /* 0x0203e8000c101106 */
[----:B------:R2:W-:Y:S04]  /*7150*/  STG.E.U8 desc[UR6][R2.64+0x4], R15 ;  /* 0x0000040f02007986 */ /* 0x0005e8000c101106 */
[----:B------:R3:W-:Y:S04]  /*7160*/  STG.E.U8 desc[UR6][R2.64+0x5], R17 ;  /* 0x0000051102007986 */ /* 0x0007e8000c101106 */
[----:B------:R4:W-:Y:S04]  /*7170*/  STG.E.U8 desc[UR6][R2.64+0x6], R19 ;  /* 0x0000061302007986 */ /* 0x0009e8000c101106 */
[----:B------:R5:W-:Y:S04]  /*7180*/  STG.E.U8 desc[UR6][R2.64+0x7], R21 ;  /* 0x0000071502007986 */ /* 0x000be8000c101106 */
[----:B------:R5:W-:Y:S04]  /*7190*/  STG.E.U8 desc[UR6][R2.64+0x8], R23 ;  /* 0x0000081702007986 */ /* 0x000be8000c101106 */
[----:B------:R5:W-:Y:S04]  /*71a0*/  STG.E.U8 desc[UR6][R2.64+0x9], R25 ;  /* 0x0000091902007986 */ /* 0x000be8000c101106 */
[----:B------:R5:W-:Y:S04]  /*71b0*/  STG.E.U8 desc[UR6][R2.64+0xa], R27 ;  /* 0x00000a1b02007986 */ /* 0x000be8000c101106 */
[----:B------:R5:W-:Y:S04]  /*71c0*/  STG.E.U8 desc[UR6][R2.64+0xb], R29 ;  /* 0x00000b1d02007986 */ /* 0x000be8000c101106 */
[----:B0-----:R-:W5:Y:S04]  /*71d0*/  LDL.U8 R9, [R1+0x4f] ;  /* 0x00004f0001097983 */ /* 0x001f680000100000 */
[----:B-1----:R-:W5:Y:S04]  /*71e0*/  LDL.U8 R13, [R1+0x50] ;  /* 0x00005000010d7983 */ /* 0x002f680000100000 */
[----:B--2---:R-:W2:Y:S04]  /*71f0*/  LDL.U8 R15, [R1+0x51] ;  /* 0x00005100010f7983 */ /* 0x004ea80000100000 */
[----:B---3--:R-:W3:Y:S04]  /*7200*/  LDL.U8 R17, [R1+0x52] ;  /* 0x0000520001117983 */ /* 0x008ee80000100000 */
[----:B----4-:R-:W4:Y:S04]  /*7210*/  LDL.U8 R19, [R1+0x53] ;  /* 0x0000530001137983 */ /* 0x010f280000100000 */
[----:B-----5:R-:W5:Y:S04]  /*7220*/  LDL.U8 R21, [R1+0x54] ;  /* 0x0000540001157983 */ /* 0x020f680000100000 */
[----:B------:R-:W5:Y:S04]  /*7230*/  LDL.U8 R23, [R1+0x55] ;  /* 0x0000550001177983 */ /* 0x000f680000100000 */
[----:B------:R-:W5:Y:S04]  /*7240*/  LDL.U8 R25, [R1+0x56] ;  /* 0x0000560001197983 */ /* 0x000f680000100000 */
[----:B------:R-:W5:Y:S04]  /*7250*/  LDL.U8 R27, [R1+0x57] ;  /* 0x00005700011b7983 */ /* 0x000f680000100000 */
[----:B------:R-:W5:Y:S04]  /*7260*/  LDL.U8 R29, [R1+0x58] ;  /* 0x00005800011d7983 */ /* 0x000f680000100000 */
[----:B------:R-:W5:Y:S04]  /*7270*/  LDL.U8 R31, [R1+0x59] ;  /* 0x00005900011f7983 */ /* 0x000f680000100000 */
[----:B------:R-:W5:Y:S01]  /*7280*/  LDL.U8 R11, [R1+0x63] ;  /* 0x00006300010b7983 */ /* 0x000f620000100000 */
[----:B------:R-:W-:-:S03]  /*7290*/  IMAD.MOV.U32 R48, RZ, RZ, 0x1 ;  /* 0x00000001ff307424 */ /* 0x000fc600078e00ff */
[----:B------:R0:W-:Y:S04]  /*72a0*/  STG.E.U8 desc[UR6][R2.64+0xc], R7 ;  /* 0x00000c0702007986 */ /* 0x0001e8000c101106 */
[----:B------:R0:W-:Y:S04]  /*72b0*/  STG.E desc[UR6][R2.64+0x34], R48 ;  /* 0x0000343002007986 */ /* 0x0001e8000c101906 */
        /* <DEDUP_REMOVED lines=29> */
[----:B--2---:R0:W-:Y:S04]  /*7490*/  STG.E.U8 desc[UR6][R2.64+0x21], R15 ;  /* 0x0000210f02007986 */ /* 0x0041e8000c101106 */
[----:B---3--:R0:W-:Y:S04]  /*74a0*/  STG.E.U8 desc[UR6][R2.64+0x22], R17 ;  /* 0x0000221102007986 */ /* 0x0081e8000c101106 */
[----:B----4-:R0:W-:Y:S04]  /*74b0*/  STG.E.U8 desc[UR6][R2.64+0x23], R19 ;  /* 0x0000231302007986 */ /* 0x0101e8000c101106 */
[----:B-----5:R0:W-:Y:S04]  /*74c0*/  STG.E.U8 desc[UR6][R2.64+0x24], R21 ;  /* 0x0000241502007986 */ /* 0x0201e8000c101106 */
[----:B------:R0:W-:Y:S04]  /*74d0*/  STG.E.U8 desc[UR6][R2.64+0x25], R23 ;  /* 0x0000251702007986 */ /* 0x0001e8000c101106 */
[----:B------:R0:W-:Y:S04]  /*74e0*/  STG.E.U8 desc[UR6][R2.64+0x26], R25 ;  /* 0x0000261902007986 */ /* 0x0001e8000c101106 */
[----:B------:R0:W-:Y:S04]  /*74f0*/  STG.E.U8 desc[UR6][R2.64+0x27], R27 ;  /* 0x0000271b02007986 */ /* 0x0001e8000c101106 */
[----:B------:R0:W-:Y:S04]  /*7500*/  STG.E.U8 desc[UR6][R2.64+0x28], R29 ;  /* 0x0000281d02007986 */ /* 0x0001e8000c101106 */
[----:B------:R0:W-:Y:S04]  /*7510*/  STG.E.U8 desc[UR6][R2.64+0x29], R31 ;  /* 0x0000291f02007986 */ /* 0x0001e8000c101106 */
[----:B------:R0:W-:Y:S02]  /*7520*/  STG.E.U8 desc[UR6][R2.64+0x33], R11 ;  /* 0x0000330b02007986 */ /* 0x0001e4000c101106 */
.L_x_19:
[----:B------:R-:W-:Y:S05]  /*7530*/  BSYNC.RECONVERGENT B0 ;  /* 0x0000000000007941 */ /* 0x000fea0003800200 */
.L_x_18:
[----:B------:R-:W-:Y:S05]  /*7540*/  WARPSYNC.ALL ;  /* 0x0000000000007948 */ /* 0x000fea0003800000 */
[----:B------:R-:W-:-:S05]  /*7550*/  VIADD R14, R14, 0x1 ;  /* 0x000000010e0e7836 */ /* 0x000fca0000000000 */
[----:B------:R-:W-:-:S13]  /*7560*/  ISETP.NE.AND P0, PT, R14, 0x80, PT ;  /* 0x000000800e00780c */ /* 0x000fda0003f05270 */
[----:B------:R-:W-:Y:S05]  /*7570*/  @!P0 EXIT ;  /* 0x000000000000894d */ /* 0x000fea0003800000 */
[----:B------:R-:W-:Y:S05]  /*7580*/  BRA `(.L_x_27) ;  /* 0xffffffd400f07947 */ /* 0x000fea000383ffff */
.L_x_28:
[----:B------:R-:W-:-:S00]  /*7590*/  BRA `(.L_x_28) ;  /* 0xfffffffc00fc7947 */ /* 0x000fc0000383ffff */
[----:B------:R-:W-:-:S00]  /*75a0*/  NOP ;  /* 0x0000000000007918 */ /* 0x000fc00000000000 */
        /* <DEDUP_REMOVED lines=13> */
.L_x_29:


//--------------------- .nv.global.init           --------------------------
	.section	.nv.global.init,"aw",@progbits
	.align	4
.nv.global.init:
	.type		mrg32k3aM1SubSeq,@object
	.size		mrg32k3aM1SubSeq,(mrg32k3aM2SubSeq - mrg32k3aM1SubSeq)
mrg32k3aM1SubSeq:
        /*0000*/ 	.byte	0x0b, 0xcc, 0xee, 0x04, 0x73, 0x29, 0x8b, 0x6f, 0xf6, 0x53, 0x03, 0xf6, 0x23, 0xf6, 0xea, 0xda
        /* <DEDUP_REMOVED lines=125> */
	.type		mrg32k3aM2SubSeq,@object
	.size		mrg32k3aM2SubSeq,(mrg32k3aM1 - mrg32k3aM2SubSeq)
mrg32k3aM2SubSeq:
        /* <DEDUP_REMOVED lines=126> */
	.type		mrg32k3aM1,@object
	.size		mrg32k3aM1,(mrg32k3aM1Seq - mrg32k3aM1)
mrg32k3aM1:
        /* <DEDUP_REMOVED lines=144> */
	.type		mrg32k3aM1Seq,@object
	.size		mrg32k3aM1Seq,(mrg32k3aM2 - mrg32k3aM1Seq)
mrg32k3aM1Seq:
        /* <DEDUP_REMOVED lines=144> */
	.type		mrg32k3aM2,@object
	.size		mrg32k3aM2,(mrg32k3aM2Seq - mrg32k3aM2)
mrg32k3aM2:
        /* <DEDUP_REMOVED lines=144> */
	.type		mrg32k3aM2Seq,@object
	.size		mrg32k3aM2Seq,(precalc_xorwow_matrix - mrg32k3aM2Seq)
mrg32k3aM2Seq:
        /* <DEDUP_REMOVED lines=144> */
	.type		precalc_xorwow_matrix,@object
	.size		precalc_xorwow_matrix,(precalc_xorwow_offset_matrix - precalc_xorwow_matrix)
precalc_xorwow_matrix:
        /* <DEDUP_REMOVED lines=6400> */
	.type		precalc_xorwow_offset_matrix,@object
	.size		precalc_xorwow_offset_matrix,(.L_1 - precalc_xorwow_offset_matrix)
precalc_xorwow_offset_matrix:
        /* <DEDUP_REMOVED lines=6400> */
.L_1:


//--------------------- .nv.shared.reserved.0     --------------------------
	.section	.nv.shared.reserved.0,"aw",@nobits
	.weak		__nv_reservedSMEM_offset_0_alias
	.size		__nv_reservedSMEM_offset_0_alias, 0, 64
	.other		__nv_reservedSMEM_offset_0_alias,@"STO_CUDA_RESERVED_SHARED STV_DEFAULT"
__nv_reservedSMEM_offset_0_alias:
	.zero		0
	.zero		64


//--------------------- .nv.constant0._Z17bruteforce_kernelP12SearchResultPiy --------------------------
	.section	.nv.constant0._Z17bruteforce_kernelP12SearchResultPiy,"a",@progbits
	.sectionflags	@""
	.align	4
.nv.constant0._Z17bruteforce_kernelP12SearchResultPiy:
	.zero		920


//--------------------- SYMBOLS --------------------------

	.type		.nv.reservedSmem.offset0,@object
	.size		.nv.reservedSmem.offset0,0x4
